	.target	sm_90a

	.elftype	@"ET_EXEC"


//--------------------- .note.nv.tkinfo           --------------------------
	.section	.note.nv.tkinfo,"",@"SHT_NOTE"
	.sectionflags	@"SHF_NOTE_NV_TKINFO"
	.tkinfo
        /*0018*/ 	.word	0x00000002
        /*0030*/ 	.string	""
        /*0030*/ 	.string	"ptxas"
        /*0030*/ 	.string	"Cuda compilation tools, release 13.0, V13.0.88"
        /*0030*/ 	.string	"Build cuda_13.0.r13.0/compiler.36424714_0"
        /*0030*/ 	.string	"-arch sm_90a -m 64 "



//--------------------- .note.nv.cuinfo           --------------------------
	.section	.note.nv.cuinfo,"",@"SHT_NOTE"
	.sectionflags	@"SHF_NOTE_NV_CUINFO"
        /*0018*/ 	.short	0x0002
        /*001a*/ 	.short	0x005a
        /*001c*/ 	.short	0x0082
	.zero		2


//--------------------- .nv.info                  --------------------------
	.section	.nv.info,"",@"SHT_CUDA_INFO"
	.align	4


	//----- nvinfo : EIATTR_REGCOUNT
	.align		4
        /*0000*/ 	.byte	0x04, 0x2f
        /*0002*/ 	.short	(.L_15 - .L_14)
	.align		4
.L_14:
        /*0004*/ 	.word	index@(_ZN7cutlass13device_kernelINS_4gemm6kernel13GemmUniversalIN4cute5tupleIJiiiiEEENS1_10collective13CollectiveMmaINS1_34MainloopSm90TmaGmmaWarpSpecializedILi16ENS5_IJNS4_1CILi2EEENSA_ILi1EEESC_EEENS1_35KernelTmaWarpSpecializedCooperativeEEENS5_IJNSA_ILi128EEENSA_ILi96EEENSA_ILi32EEEEEENS_6half_tENS5_IJlSC_lEEESK_SL_NS4_8TiledMMAINS4_8MMA_AtomIJNS4_4SM904GMMA25MMA_64x96x16_F32F16F16_SSILNSP_5MajorE0ELSR_0ELNSP_7ScaleInE1ELSS_1EEEEEENS4_6LayoutISD_NS5_IJSC_NSA_ILi0EEESW_EEEEENS5_IJNS4_10UnderscoreESZ_SZ_EEEEENS4_13SM90_TMA_LOADENS4_14ComposedLayoutINS4_7SwizzleILi2ELi4ELi3EEENS4_18smem_ptr_flag_bitsILi16EEENSV_INS5_IJNSA_ILi8EEESI_EEENS5_IJSI_SC_EEEEEEEvNS4_8identityENS4_23SM90_TMA_LOAD_MULTICASTES1C_vS1D_EENS_8epilogue10collective6detail29Sm90TmaWarpSpecializedAdapterINS1H_15DefaultEpilogueISK_SL_SL_NS1G_6thread17LinearCombinationISK_Li1EffLNS1L_9ScaleType4KindE0ELNS_15FloatRoundStyleE2ESK_EENS1_15EpilogueDefaultEEEEEvvEEEEvNT_6ParamsE)
        /*0008*/ 	.word	0x000000a8


	//----- nvinfo : EIATTR_FRAME_SIZE
	.align		4
.L_15:
        /*000c*/ 	.byte	0x04, 0x11
        /*000e*/ 	.short	(.L_17 - .L_16)
	.align		4
.L_16:
        /*0010*/ 	.word	index@(_ZN7cutlass13device_kernelINS_4gemm6kernel13GemmUniversalIN4cute5tupleIJiiiiEEENS1_10collective13CollectiveMmaINS1_34MainloopSm90TmaGmmaWarpSpecializedILi16ENS5_IJNS4_1CILi2EEENSA_ILi1EEESC_EEENS1_35KernelTmaWarpSpecializedCooperativeEEENS5_IJNSA_ILi128EEENSA_ILi96EEENSA_ILi32EEEEEENS_6half_tENS5_IJlSC_lEEESK_SL_NS4_8TiledMMAINS4_8MMA_AtomIJNS4_4SM904GMMA25MMA_64x96x16_F32F16F16_SSILNSP_5MajorE0ELSR_0ELNSP_7ScaleInE1ELSS_1EEEEEENS4_6LayoutISD_NS5_IJSC_NSA_ILi0EEESW_EEEEENS5_IJNS4_10UnderscoreESZ_SZ_EEEEENS4_13SM90_TMA_LOADENS4_14ComposedLayoutINS4_7SwizzleILi2ELi4ELi3EEENS4_18smem_ptr_flag_bitsILi16EEENSV_INS5_IJNSA_ILi8EEESI_EEENS5_IJSI_SC_EEEEEEEvNS4_8identityENS4_23SM90_TMA_LOAD_MULTICASTES1C_vS1D_EENS_8epilogue10collective6detail29Sm90TmaWarpSpecializedAdapterINS1H_15DefaultEpilogueISK_SL_SL_NS1G_6thread17LinearCombinationISK_Li1EffLNS1L_9ScaleType4KindE0ELNS_15FloatRoundStyleE2ESK_EENS1_15EpilogueDefaultEEEEEvvEEEEvNT_6ParamsE)
        /*0014*/ 	.word	0x00000000


	//----- nvinfo : EIATTR_MIN_STACK_SIZE
	.align		4
.L_17:
        /*0018*/ 	.byte	0x04, 0x12
        /*001a*/ 	.short	(.L_19 - .L_18)
	.align		4
.L_18:
        /*001c*/ 	.word	index@(_ZN7cutlass13device_kernelINS_4gemm6kernel13GemmUniversalIN4cute5tupleIJiiiiEEENS1_10collective13CollectiveMmaINS1_34MainloopSm90TmaGmmaWarpSpecializedILi16ENS5_IJNS4_1CILi2EEENSA_ILi1EEESC_EEENS1_35KernelTmaWarpSpecializedCooperativeEEENS5_IJNSA_ILi128EEENSA_ILi96EEENSA_ILi32EEEEEENS_6half_tENS5_IJlSC_lEEESK_SL_NS4_8TiledMMAINS4_8MMA_AtomIJNS4_4SM904GMMA25MMA_64x96x16_F32F16F16_SSILNSP_5MajorE0ELSR_0ELNSP_7ScaleInE1ELSS_1EEEEEENS4_6LayoutISD_NS5_IJSC_NSA_ILi0EEESW_EEEEENS5_IJNS4_10UnderscoreESZ_SZ_EEEEENS4_13SM90_TMA_LOADENS4_14ComposedLayoutINS4_7SwizzleILi2ELi4ELi3EEENS4_18smem_ptr_flag_bitsILi16EEENSV_INS5_IJNSA_ILi8EEESI_EEENS5_IJSI_SC_EEEEEEEvNS4_8identityENS4_23SM90_TMA_LOAD_MULTICASTES1C_vS1D_EENS_8epilogue10collective6detail29Sm90TmaWarpSpecializedAdapterINS1H_15DefaultEpilogueISK_SL_SL_NS1G_6thread17LinearCombinationISK_Li1EffLNS1L_9ScaleType4KindE0ELNS_15FloatRoundStyleE2ESK_EENS1_15EpilogueDefaultEEEEEvvEEEEvNT_6ParamsE)
        /*0020*/ 	.word	0x00000000
.L_19:


//--------------------- .nv.compat                --------------------------
	.section	.nv.compat,"",@"SHT_CUDA_COMPAT_INFO"
	.align	4
        /*0000*/ 	.byte	0x02, 0x09, 0x01, 0x00, 0x02, 0x02, 0x04, 0x00, 0x02, 0x05, 0x05, 0x00, 0x03, 0x07, 0x01, 0x01
        /*0010*/ 	.byte	0x02, 0x03, 0x01, 0x00, 0x02, 0x06, 0x01, 0x00, 0x04, 0x0b, 0x08, 0x00, 0x00, 0x00, 0x00, 0x00
        /*0020*/ 	.byte	0x00, 0x00, 0x00, 0x00


//--------------------- .nv.info._ZN7cutlass13device_kernelINS_4gemm6kernel13GemmUniversalIN4cute5tupleIJiiiiEEENS1_10collective13CollectiveMmaINS1_34MainloopSm90TmaGmmaWarpSpecializedILi16ENS5_IJNS4_1CILi2EEENSA_ILi1EEESC_EEENS1_35KernelTmaWarpSpecializedCooperativeEEENS5_IJNSA_ILi128EEENSA_ILi96EEENSA_ILi32EEEEEENS_6half_tENS5_IJlSC_lEEESK_SL_NS4_8TiledMMAINS4_8MMA_AtomIJNS4_4SM904GMMA25MMA_64x96x16_F32F16F16_SSILNSP_5MajorE0ELSR_0ELNSP_7ScaleInE1ELSS_1EEEEEENS4_6LayoutISD_NS5_IJSC_NSA_ILi0EEESW_EEEEENS5_IJNS4_10UnderscoreESZ_SZ_EEEEENS4_13SM90_TMA_LOADENS4_14ComposedLayoutINS4_7SwizzleILi2ELi4ELi3EEENS4_18smem_ptr_flag_bitsILi16EEENSV_INS5_IJNSA_ILi8EEESI_EEENS5_IJSI_SC_EEEEEEEvNS4_8identityENS4_23SM90_TMA_LOAD_MULTICASTES1C_vS1D_EENS_8epilogue10collective6detail29Sm90TmaWarpSpecializedAdapterINS1H_15DefaultEpilogueISK_SL_SL_NS1G_6thread17LinearCombinationISK_Li1EffLNS1L_9ScaleType4KindE0ELNS_15FloatRoundStyleE2ESK_EENS1_15EpilogueDefaultEEEEEvvEEEEvNT_6ParamsE --------------------------
	.section	.nv.info._ZN7cutlass13device_kernelINS_4gemm6kernel13GemmUniversalIN4cute5tupleIJiiiiEEENS1_10collective13CollectiveMmaINS1_34MainloopSm90TmaGmmaWarpSpecializedILi16ENS5_IJNS4_1CILi2EEENSA_ILi1EEESC_EEENS1_35KernelTmaWarpSpecializedCooperativeEEENS5_IJNSA_ILi128EEENSA_ILi96EEENSA_ILi32EEEEEENS_6half_tENS5_IJlSC_lEEESK_SL_NS4_8TiledMMAINS4_8MMA_AtomIJNS4_4SM904GMMA25MMA_64x96x16_F32F16F16_SSILNSP_5MajorE0ELSR_0ELNSP_7ScaleInE1ELSS_1EEEEEENS4_6LayoutISD_NS5_IJSC_NSA_ILi0EEESW_EEEEENS5_IJNS4_10UnderscoreESZ_SZ_EEEEENS4_13SM90_TMA_LOADENS4_14ComposedLayoutINS4_7SwizzleILi2ELi4ELi3EEENS4_18smem_ptr_flag_bitsILi16EEENSV_INS5_IJNSA_ILi8EEESI_EEENS5_IJSI_SC_EEEEEEEvNS4_8identityENS4_23SM90_TMA_LOAD_MULTICASTES1C_vS1D_EENS_8epilogue10collective6detail29Sm90TmaWarpSpecializedAdapterINS1H_15DefaultEpilogueISK_SL_SL_NS1G_6thread17LinearCombinationISK_Li1EffLNS1L_9ScaleType4KindE0ELNS_15FloatRoundStyleE2ESK_EENS1_15EpilogueDefaultEEEEEvvEEEEvNT_6ParamsE,"",@"SHT_CUDA_INFO"
	.sectionflags	@""
	.align	4


	//----- nvinfo : EIATTR_CUDA_API_VERSION
	.align		4
        /*0000*/ 	.byte	0x04, 0x37
        /*0002*/ 	.short	(.L_21 - .L_20)
.L_20:
        /*0004*/ 	.word	0x00000082


	//----- nvinfo : EIATTR_KPARAM_INFO
	.align		4
.L_21:
        /*0008*/ 	.byte	0x04, 0x17
        /*000a*/ 	.short	(.L_23 - .L_22)
.L_22:
        /*000c*/ 	.word	0x00000000
        /*0010*/ 	.short	0x0000
        /*0012*/ 	.short	0x0070
        /*0014*/ 	.byte	0x00, 0xf0, 0x01, 0x10


	//----- nvinfo : EIATTR_SPARSE_MMA_MASK
	.align		4
.L_23:
        /*0018*/ 	.byte	0x03, 0x50
        /*001a*/ 	.short	0x0000


	//----- nvinfo : EIATTR_MAXREG_COUNT
	.align		4
        /*001c*/ 	.byte	0x03, 0x1b
        /*001e*/ 	.short	0x00a8


	//----- nvinfo : EIATTR_NUM_BARRIERS
	.align		4
        /*0020*/ 	.byte	0x02, 0x4c
        /*0022*/ 	.byte	0x01
	.zero		1


	//----- nvinfo : EIATTR_EXTERNS
	.align		4
        /*0024*/ 	.byte	0x04, 0x0f
        /*0026*/ 	.short	(.L_25 - .L_24)


	//   ....[0]....
	.align		4
.L_24:
        /*0028*/ 	.word	index@(__assertfail)


	//----- nvinfo : EIATTR_MERCURY_ISA_VERSION
	.align		4
.L_25:
        /*002c*/ 	.byte	0x03, 0x5f
        /*002e*/ 	.short	0x0101


	//----- nvinfo : EIATTR_INT_WARP_WIDE_INSTR_OFFSETS
	.align		4
        /*0030*/ 	.byte	0x04, 0x31
        /*0032*/ 	.short	(.L_27 - .L_26)


	//   ....[0]....
.L_26:
        /*0034*/ 	.word	0x00000630


	//   ....[1]....
        /*0038*/ 	.word	0x00000650


	//   ....[2]....
        /*003c*/ 	.word	0x00000810


	//   ....[3]....
        /*0040*/ 	.word	0x00001d50


	//----- nvinfo : EIATTR_COOP_GROUP_MASK_REGIDS
	.align		4
.L_27:
        /*0044*/ 	.byte	0x04, 0x29
        /*0046*/ 	.short	(.L_29 - .L_28)


	//   ....[0]....
.L_28:
        /*0048*/ 	.word	0xffffffff


	//   ....[1]....
        /*004c*/ 	.word	0xffffffff


	//   ....[2]....
        /*0050*/ 	.word	0xffffffff


	//   ....[3]....
        /*0054*/ 	.word	0xffffffff


	//   ....[4]....
        /*0058*/ 	.word	0xffffffff


	//   ....[5]....
        /*005c*/ 	.word	0xffffffff


	//----- nvinfo : EIATTR_COOP_GROUP_INSTR_OFFSETS
	.align		4
.L_29:
        /*0060*/ 	.byte	0x04, 0x28
        /*0062*/ 	.short	(.L_31 - .L_30)


	//   ....[0]....
.L_30:
        /*0064*/ 	.word	0x00000060


	//   ....[1]....
        /*0068*/ 	.word	0x00000070


	//   ....[2]....
        /*006c*/ 	.word	0x00000130


	//   ....[3]....
        /*0070*/ 	.word	0x00000480


	//   ....[4]....
        /*0074*/ 	.word	0x000009b0


	//   ....[5]....
        /*0078*/ 	.word	0x000014c0


	//----- nvinfo : EIATTR_REG_RECONFIG
	.align		4
.L_31:
        /*007c*/ 	.byte	0x01, 0x54
	.zero		2


	//----- nvinfo : EIATTR_SYSCALL_OFFSETS
	.align		4
        /*0080*/ 	.byte	0x04, 0x46
        /*0082*/ 	.short	(.L_33 - .L_32)


	//   ....[0]....
.L_32:
        /*0084*/ 	.word	0x00001690


	//----- nvinfo : EIATTR_MBARRIER_INSTR_OFFSETS
	.align		4
.L_33:
        /*0088*/ 	.byte	0x04, 0x39
        /*008a*/ 	.short	(.L_35 - .L_34)


	//   ....[0]....
.L_34:
        /*008c*/ 	.word	0x00000250
        /*0090*/ 	.word	0x000000ff
        /*0094*/ 	.word	0x00000000
        /*0098*/ 	.short	0x0100
        /*009a*/ 	.byte	0x08
	.zero		1


	//   ....[1]....
        /*009c*/ 	.word	0x00000260
        /*00a0*/ 	.word	0x000000ff
        /*00a4*/ 	.word	0x00000080
        /*00a8*/ 	.short	0x0100
        /*00aa*/ 	.byte	0x08
	.zero		1


	//   ....[2]....
        /*00ac*/ 	.word	0x00000270
        /*00b0*/ 	.word	0x000000ff
        /*00b4*/ 	.word	0x00000008
        /*00b8*/ 	.short	0x0100
        /*00ba*/ 	.byte	0x08
	.zero		1


	//   ....[3]....
        /*00bc*/ 	.word	0x00000280
        /*00c0*/ 	.word	0x000000ff
        /*00c4*/ 	.word	0x00000088
        /*00c8*/ 	.short	0x0100
        /*00ca*/ 	.byte	0x08
	.zero		1


	//   ....[4]....
        /*00cc*/ 	.word	0x00000290
        /*00d0*/ 	.word	0x000000ff
        /*00d4*/ 	.word	0x00000010
        /*00d8*/ 	.short	0x0100
        /*00da*/ 	.byte	0x08
	.zero		1


	//   ....[5]....
        /*00dc*/ 	.word	0x000002a0
        /*00e0*/ 	.word	0x000000ff
        /*00e4*/ 	.word	0x00000090
        /*00e8*/ 	.short	0x0100
        /*00ea*/ 	.byte	0x08
	.zero		1


	//   ....[6]....
        /*00ec*/ 	.word	0x000002b0
        /*00f0*/ 	.word	0x000000ff
        /*00f4*/ 	.word	0x00000018
        /*00f8*/ 	.short	0x0100
        /*00fa*/ 	.byte	0x08
	.zero		1


	//   ....[7]....
        /*00fc*/ 	.word	0x000002c0
        /*0100*/ 	.word	0x000000ff
        /*0104*/ 	.word	0x00000098
        /*0108*/ 	.short	0x0100
        /*010a*/ 	.byte	0x08
	.zero		1


	//   ....[8]....
        /*010c*/ 	.word	0x000002d0
        /*0110*/ 	.word	0x000000ff
        /*0114*/ 	.word	0x00000020
        /*0118*/ 	.short	0x0100
        /*011a*/ 	.byte	0x08
	.zero		1


	//   ....[9]....
        /*011c*/ 	.word	0x000002e0
        /*0120*/ 	.word	0x000000ff
        /*0124*/ 	.word	0x000000a0
        /*0128*/ 	.short	0x0100
        /*012a*/ 	.byte	0x08
	.zero		1


	//   ....[10]....
        /*012c*/ 	.word	0x000002f0
        /*0130*/ 	.word	0x000000ff
        /*0134*/ 	.word	0x00000028
        /*0138*/ 	.short	0x0100
        /*013a*/ 	.byte	0x08
	.zero		1


	//   ....[11]....
        /*013c*/ 	.word	0x00000300
        /*0140*/ 	.word	0x000000ff
        /*0144*/ 	.word	0x000000a8
        /*0148*/ 	.short	0x0100
        /*014a*/ 	.byte	0x08
	.zero		1


	//   ....[12]....
        /*014c*/ 	.word	0x00000310
        /*0150*/ 	.word	0x000000ff
        /*0154*/ 	.word	0x00000030
        /*0158*/ 	.short	0x0100
        /*015a*/ 	.byte	0x08
	.zero		1


	//   ....[13]....
        /*015c*/ 	.word	0x00000320
        /*0160*/ 	.word	0x000000ff
        /*0164*/ 	.word	0x000000b0
        /*0168*/ 	.short	0x0100
        /*016a*/ 	.byte	0x08
	.zero		1


	//   ....[14]....
        /*016c*/ 	.word	0x00000330
        /*0170*/ 	.word	0x000000ff
        /*0174*/ 	.word	0x00000038
        /*0178*/ 	.short	0x0100
        /*017a*/ 	.byte	0x08
	.zero		1


	//   ....[15]....
        /*017c*/ 	.word	0x00000340
        /*0180*/ 	.word	0x000000ff
        /*0184*/ 	.word	0x000000b8
        /*0188*/ 	.short	0x0100
        /*018a*/ 	.byte	0x08
	.zero		1


	//   ....[16]....
        /*018c*/ 	.word	0x00000350
        /*0190*/ 	.word	0x000000ff
        /*0194*/ 	.word	0x00000040
        /*0198*/ 	.short	0x0100
        /*019a*/ 	.byte	0x08
	.zero		1


	//   ....[17]....
        /*019c*/ 	.word	0x00000360
        /*01a0*/ 	.word	0x000000ff
        /*01a4*/ 	.word	0x000000c0
        /*01a8*/ 	.short	0x0100
        /*01aa*/ 	.byte	0x08
	.zero		1


	//   ....[18]....
        /*01ac*/ 	.word	0x00000370
        /*01b0*/ 	.word	0x000000ff
        /*01b4*/ 	.word	0x00000048
        /*01b8*/ 	.short	0x0100
        /*01ba*/ 	.byte	0x08
	.zero		1


	//   ....[19]....
        /*01bc*/ 	.word	0x00000380
        /*01c0*/ 	.word	0x000000ff
        /*01c4*/ 	.word	0x000000c8
        /*01c8*/ 	.short	0x0100
        /*01ca*/ 	.byte	0x08
	.zero		1


	//   ....[20]....
        /*01cc*/ 	.word	0x00000390
        /*01d0*/ 	.word	0x000000ff
        /*01d4*/ 	.word	0x00000050
        /*01d8*/ 	.short	0x0100
        /*01da*/ 	.byte	0x08
	.zero		1


	//   ....[21]....
        /*01dc*/ 	.word	0x000003a0
        /*01e0*/ 	.word	0x000000ff
        /*01e4*/ 	.word	0x000000d0
        /*01e8*/ 	.short	0x0100
        /*01ea*/ 	.byte	0x08
	.zero		1


	//   ....[22]....
        /*01ec*/ 	.word	0x000003b0
        /*01f0*/ 	.word	0x000000ff
        /*01f4*/ 	.word	0x00000058
        /*01f8*/ 	.short	0x0100
        /*01fa*/ 	.byte	0x08
	.zero		1


	//   ....[23]....
        /*01fc*/ 	.word	0x000003c0
        /*0200*/ 	.word	0x000000ff
        /*0204*/ 	.word	0x000000d8
        /*0208*/ 	.short	0x0100
        /*020a*/ 	.byte	0x08
	.zero		1


	//   ....[24]....
        /*020c*/ 	.word	0x000003d0
        /*0210*/ 	.word	0x000000ff
        /*0214*/ 	.word	0x00000060
        /*0218*/ 	.short	0x0100
        /*021a*/ 	.byte	0x08
	.zero		1


	//   ....[25]....
        /*021c*/ 	.word	0x000003e0
        /*0220*/ 	.word	0x000000ff
        /*0224*/ 	.word	0x000000e0
        /*0228*/ 	.short	0x0100
        /*022a*/ 	.byte	0x08
	.zero		1


	//   ....[26]....
        /*022c*/ 	.word	0x000003f0
        /*0230*/ 	.word	0x000000ff
        /*0234*/ 	.word	0x00000068
        /*0238*/ 	.short	0x0100
        /*023a*/ 	.byte	0x08
	.zero		1


	//   ....[27]....
        /*023c*/ 	.word	0x00000400
        /*0240*/ 	.word	0x000000ff
        /*0244*/ 	.word	0x000000e8
        /*0248*/ 	.short	0x0100
        /*024a*/ 	.byte	0x08
	.zero		1


	//   ....[28]....
        /*024c*/ 	.word	0x00000410
        /*0250*/ 	.word	0x000000ff
        /*0254*/ 	.word	0x00000070
        /*0258*/ 	.short	0x0100
        /*025a*/ 	.byte	0x08
	.zero		1


	//   ....[29]....
        /*025c*/ 	.word	0x00000420
        /*0260*/ 	.word	0x000000ff
        /*0264*/ 	.word	0x000000f0
        /*0268*/ 	.short	0x0100
        /*026a*/ 	.byte	0x08
	.zero		1


	//   ....[30]....
        /*026c*/ 	.word	0x00000430
        /*0270*/ 	.word	0x000000ff
        /*0274*/ 	.word	0x00000078
        /*0278*/ 	.short	0x0100
        /*027a*/ 	.byte	0x08
	.zero		1


	//   ....[31]....
        /*027c*/ 	.word	0x00000440
        /*0280*/ 	.word	0x000000ff
        /*0284*/ 	.word	0x000000f8
        /*0288*/ 	.short	0x0100
        /*028a*/ 	.byte	0x08
	.zero		1


	//   ....[32]....
        /*028c*/ 	.word	0x000008b0
        /*0290*/ 	.word	0x000000ff
        /*0294*/ 	.word	0x00000110
        /*0298*/ 	.short	0x0100
        /*029a*/ 	.byte	0x06
	.zero		1


	//   ....[33]....
        /*029c*/ 	.word	0x00000940
        /*02a0*/ 	.word	0x000000ff
        /*02a4*/ 	.word	0x00000118
        /*02a8*/ 	.short	0x0100
        /*02aa*/ 	.byte	0x06
	.zero		1


	//   ....[34]....
        /*02ac*/ 	.word	0x00001750
        /*02b0*/ 	.word	0x00000003
        /*02b4*/ 	.word	0x00000000
        /*02b8*/ 	.short	0x010a
        /*02ba*/ 	.byte	0x3f
	.zero		1


	//   ....[35]....
        /*02bc*/ 	.word	0x00001790
        /*02c0*/ 	.word	0x00000003
        /*02c4*/ 	.word	0x00000000
        /*02c8*/ 	.short	0x010a
        /*02ca*/ 	.byte	0x3f
	.zero		1


	//   ....[36]....
        /*02cc*/ 	.word	0x00001a50
        /*02d0*/ 	.word	0x00000005
        /*02d4*/ 	.word	0x00000000
        /*02d8*/ 	.short	0x010a
        /*02da*/ 	.byte	0x3f
	.zero		1


	//   ....[37]....
        /*02dc*/ 	.word	0x00001a90
        /*02e0*/ 	.word	0x00000005
        /*02e4*/ 	.word	0x00000000
        /*02e8*/ 	.short	0x010a
        /*02ea*/ 	.byte	0x3f
	.zero		1


	//   ....[38]....
        /*02ec*/ 	.word	0x00001bf0
        /*02f0*/ 	.word	0x00000005
        /*02f4*/ 	.word	0x00000000
        /*02f8*/ 	.short	0x0101
        /*02fa*/ 	.byte	0x3f
	.zero		1


	//   ....[39]....
        /*02fc*/ 	.word	0x00001dd0
        /*0300*/ 	.word	0x00000003
        /*0304*/ 	.word	0x00000000
        /*0308*/ 	.short	0x0101
        /*030a*/ 	.byte	0x3f
	.zero		1


	//   ....[40]....
        /*030c*/ 	.word	0x00006120
        /*0310*/ 	.word	0x00000015
        /*0314*/ 	.word	0x00000080
        /*0318*/ 	.short	0x010a
        /*031a*/ 	.byte	0x3f
	.zero		1


	//   ....[41]....
        /*031c*/ 	.word	0x000064f0
        /*0320*/ 	.word	0x00000005
        /*0324*/ 	.word	0x00000118
        /*0328*/ 	.short	0x0101
        /*032a*/ 	.byte	0x3f
	.zero		1


	//   ....[42]....
        /*032c*/ 	.word	0x00006c00
        /*0330*/ 	.word	0x00000007
        /*0334*/ 	.word	0x00000000
        /*0338*/ 	.short	0x010a
        /*033a*/ 	.byte	0x3f
	.zero		1


	//   ....[43]....
        /*033c*/ 	.word	0x00006c80
        /*0340*/ 	.word	0x00000006
        /*0344*/ 	.word	0x00000000
        /*0348*/ 	.short	0x010a
        /*034a*/ 	.byte	0x3f
	.zero		1


	//   ....[44]....
        /*034c*/ 	.word	0x00006d10
        /*0350*/ 	.word	0x00000007
        /*0354*/ 	.word	0x00000000
        /*0358*/ 	.short	0x010a
        /*035a*/ 	.byte	0x3f
	.zero		1


	//   ....[45]....
        /*035c*/ 	.word	0x00006da0
        /*0360*/ 	.word	0x00000006
        /*0364*/ 	.word	0x00000000
        /*0368*/ 	.short	0x010a
        /*036a*/ 	.byte	0x3f
	.zero		1


	//   ....[46]....
        /*036c*/ 	.word	0x00006e30
        /*0370*/ 	.word	0x00000007
        /*0374*/ 	.word	0x00000000
        /*0378*/ 	.short	0x010a
        /*037a*/ 	.byte	0x3f
	.zero		1


	//   ....[47]....
        /*037c*/ 	.word	0x00006ec0
        /*0380*/ 	.word	0x00000006
        /*0384*/ 	.word	0x00000000
        /*0388*/ 	.short	0x010a
        /*038a*/ 	.byte	0x3f
	.zero		1


	//   ....[48]....
        /*038c*/ 	.word	0x00006f50
        /*0390*/ 	.word	0x00000007
        /*0394*/ 	.word	0x00000000
        /*0398*/ 	.short	0x010a
        /*039a*/ 	.byte	0x3f
	.zero		1


	//   ....[49]....
        /*039c*/ 	.word	0x00006fe0
        /*03a0*/ 	.word	0x00000006
        /*03a4*/ 	.word	0x00000000
        /*03a8*/ 	.short	0x010a
        /*03aa*/ 	.byte	0x3f
	.zero		1


	//   ....[50]....
        /*03ac*/ 	.word	0x00007070
        /*03b0*/ 	.word	0x00000007
        /*03b4*/ 	.word	0x00000000
        /*03b8*/ 	.short	0x010a
        /*03ba*/ 	.byte	0x3f
	.zero		1


	//   ....[51]....
        /*03bc*/ 	.word	0x00007100
        /*03c0*/ 	.word	0x00000006
        /*03c4*/ 	.word	0x00000000
        /*03c8*/ 	.short	0x010a
        /*03ca*/ 	.byte	0x3f
	.zero		1


	//   ....[52]....
        /*03cc*/ 	.word	0x00007190
        /*03d0*/ 	.word	0x00000007
        /*03d4*/ 	.word	0x00000000
        /*03d8*/ 	.short	0x010a
        /*03da*/ 	.byte	0x3f
	.zero		1


	//   ....[53]....
        /*03dc*/ 	.word	0x00007220
        /*03e0*/ 	.word	0x00000006
        /*03e4*/ 	.word	0x00000000
        /*03e8*/ 	.short	0x010a
        /*03ea*/ 	.byte	0x3f
	.zero		1


	//   ....[54]....
        /*03ec*/ 	.word	0x000072b0
        /*03f0*/ 	.word	0x00000007
        /*03f4*/ 	.word	0x00000000
        /*03f8*/ 	.short	0x010a
        /*03fa*/ 	.byte	0x3f
	.zero		1


	//   ....[55]....
        /*03fc*/ 	.word	0x00007340
        /*0400*/ 	.word	0x00000006
        /*0404*/ 	.word	0x00000000
        /*0408*/ 	.short	0x010a
        /*040a*/ 	.byte	0x3f
	.zero		1


	//   ....[56]....
        /*040c*/ 	.word	0x000073d0
        /*0410*/ 	.word	0x00000007
        /*0414*/ 	.word	0x00000000
        /*0418*/ 	.short	0x010a
        /*041a*/ 	.byte	0x3f
	.zero		1


	//   ....[57]....
        /*041c*/ 	.word	0x00007460
        /*0420*/ 	.word	0x00000005
        /*0424*/ 	.word	0x00000000
        /*0428*/ 	.short	0x010a
        /*042a*/ 	.byte	0x3f
	.zero		1


	//   ....[58]....
        /*042c*/ 	.word	0x000074c0
        /*0430*/ 	.word	0x00000003
        /*0434*/ 	.word	0x00000000
        /*0438*/ 	.short	0x010a
        /*043a*/ 	.byte	0x3f
	.zero		1


	//   ....[59]....
        /*043c*/ 	.word	0x00007510
        /*0440*/ 	.word	0x00000005
        /*0444*/ 	.word	0x00000000
        /*0448*/ 	.short	0x010a
        /*044a*/ 	.byte	0x3f
	.zero		1


	//   ....[60]....
        /*044c*/ 	.word	0x000075e0
        /*0450*/ 	.word	0x00000015
        /*0454*/ 	.word	0x00000080
        /*0458*/ 	.short	0x010a
        /*045a*/ 	.byte	0x3f
	.zero		1


	//   ....[61]....
        /*045c*/ 	.word	0x000076b0
        /*0460*/ 	.word	0x00000007
        /*0464*/ 	.word	0x00000000
        /*0468*/ 	.short	0x010a
        /*046a*/ 	.byte	0x3f
	.zero		1


	//   ....[62]....
        /*046c*/ 	.word	0x00007700
        /*0470*/ 	.word	0x00000006
        /*0474*/ 	.word	0x00000000
        /*0478*/ 	.short	0x010a
        /*047a*/ 	.byte	0x3f
	.zero		1


	//   ....[63]....
        /*047c*/ 	.word	0x00007750
        /*0480*/ 	.word	0x00000007
        /*0484*/ 	.word	0x00000000
        /*0488*/ 	.short	0x010a
        /*048a*/ 	.byte	0x3f
	.zero		1


	//   ....[64]....
        /*048c*/ 	.word	0x000077a0
        /*0490*/ 	.word	0x00000006
        /*0494*/ 	.word	0x00000000
        /*0498*/ 	.short	0x010a
        /*049a*/ 	.byte	0x3f
	.zero		1


	//   ....[65]....
        /*049c*/ 	.word	0x000077f0
        /*04a0*/ 	.word	0x00000007
        /*04a4*/ 	.word	0x00000000
        /*04a8*/ 	.short	0x010a
        /*04aa*/ 	.byte	0x3f
	.zero		1


	//   ....[66]....
        /*04ac*/ 	.word	0x00007840
        /*04b0*/ 	.word	0x00000006
        /*04b4*/ 	.word	0x00000000
        /*04b8*/ 	.short	0x010a
        /*04ba*/ 	.byte	0x3f
	.zero		1


	//   ....[67]....
        /*04bc*/ 	.word	0x00007890
        /*04c0*/ 	.word	0x00000007
        /*04c4*/ 	.word	0x00000000
        /*04c8*/ 	.short	0x010a
        /*04ca*/ 	.byte	0x3f
	.zero		1


	//   ....[68]....
        /*04cc*/ 	.word	0x000078e0
        /*04d0*/ 	.word	0x00000006
        /*04d4*/ 	.word	0x00000000
        /*04d8*/ 	.short	0x010a
        /*04da*/ 	.byte	0x3f
	.zero		1


	//   ....[69]....
        /*04dc*/ 	.word	0x00007930
        /*04e0*/ 	.word	0x00000007
        /*04e4*/ 	.word	0x00000000
        /*04e8*/ 	.short	0x010a
        /*04ea*/ 	.byte	0x3f
	.zero		1


	//   ....[70]....
        /*04ec*/ 	.word	0x00007980
        /*04f0*/ 	.word	0x00000006
        /*04f4*/ 	.word	0x00000000
        /*04f8*/ 	.short	0x010a
        /*04fa*/ 	.byte	0x3f
	.zero		1


	//   ....[71]....
        /*04fc*/ 	.word	0x000079d0
        /*0500*/ 	.word	0x00000007
        /*0504*/ 	.word	0x00000000
        /*0508*/ 	.short	0x010a
        /*050a*/ 	.byte	0x3f
	.zero		1


	//   ....[72]....
        /*050c*/ 	.word	0x00007a20
        /*0510*/ 	.word	0x00000006
        /*0514*/ 	.word	0x00000000
        /*0518*/ 	.short	0x010a
        /*051a*/ 	.byte	0x3f
	.zero		1


	//   ....[73]....
        /*051c*/ 	.word	0x00007a70
        /*0520*/ 	.word	0x00000007
        /*0524*/ 	.word	0x00000000
        /*0528*/ 	.short	0x010a
        /*052a*/ 	.byte	0x3f
	.zero		1


	//   ....[74]....
        /*052c*/ 	.word	0x00007ac0
        /*0530*/ 	.word	0x00000006
        /*0534*/ 	.word	0x00000000
        /*0538*/ 	.short	0x010a
        /*053a*/ 	.byte	0x3f
	.zero		1


	//   ....[75]....
        /*053c*/ 	.word	0x00007b10
        /*0540*/ 	.word	0x00000007
        /*0544*/ 	.word	0x00000000
        /*0548*/ 	.short	0x010a
        /*054a*/ 	.byte	0x3f
	.zero		1


	//----- nvinfo : EIATTR_NUM_MBARRIERS
	.align		4
.L_35:
        /*054c*/ 	.byte	0x03, 0x38
        /*054e*/ 	.short	0x0022


	//----- nvinfo : EIATTR_EXIT_INSTR_OFFSETS
	.align		4
        /*0550*/ 	.byte	0x04, 0x1c
        /*0552*/ 	.short	(.L_37 - .L_36)


	//   ....[0]....
.L_36:
        /*0554*/ 	.word	0x00000b10


	//   ....[1]....
        /*0558*/ 	.word	0x00001320


	//   ....[2]....
        /*055c*/ 	.word	0x00005850


	//   ....[3]....
        /*0560*/ 	.word	0x00005db0


	//   ....[4]....
        /*0564*/ 	.word	0x000074b0


	//----- nvinfo : EIATTR_MAX_THREADS
	.align		4
.L_37:
        /*0568*/ 	.byte	0x04, 0x05
        /*056a*/ 	.short	(.L_39 - .L_38)
.L_38:
        /*056c*/ 	.word	0x00000180
        /*0570*/ 	.word	0x00000001
        /*0574*/ 	.word	0x00000001


	//----- nvinfo : EIATTR_CRS_STACK_SIZE
	.align		4
.L_39:
        /*0578*/ 	.byte	0x04, 0x1e
        /*057a*/ 	.short	(.L_41 - .L_40)
.L_40:
        /*057c*/ 	.word	0x00000000


	//----- nvinfo : EIATTR_CBANK_PARAM_SIZE
	.align		4
.L_41:
        /*0580*/ 	.byte	0x03, 0x19
        /*0582*/ 	.short	0x0470


	//----- nvinfo : EIATTR_PARAM_CBANK
	.align		4
        /*0584*/ 	.byte	0x04, 0x0a
        /*0586*/ 	.short	(.L_43 - .L_42)
	.align		4
.L_42:
        /*0588*/ 	.word	index@(.nv.constant0._ZN7cutlass13device_kernelINS_4gemm6kernel13GemmUniversalIN4cute5tupleIJiiiiEEENS1_10collective13CollectiveMmaINS1_34MainloopSm90TmaGmmaWarpSpecializedILi16ENS5_IJNS4_1CILi2EEENSA_ILi1EEESC_EEENS1_35KernelTmaWarpSpecializedCooperativeEEENS5_IJNSA_ILi128EEENSA_ILi96EEENSA_ILi32EEEEEENS_6half_tENS5_IJlSC_lEEESK_SL_NS4_8TiledMMAINS4_8MMA_AtomIJNS4_4SM904GMMA25MMA_64x96x16_F32F16F16_SSILNSP_5MajorE0ELSR_0ELNSP_7ScaleInE1ELSS_1EEEEEENS4_6LayoutISD_NS5_IJSC_NSA_ILi0EEESW_EEEEENS5_IJNS4_10UnderscoreESZ_SZ_EEEEENS4_13SM90_TMA_LOADENS4_14ComposedLayoutINS4_7SwizzleILi2ELi4ELi3EEENS4_18smem_ptr_flag_bitsILi16EEENSV_INS5_IJNSA_ILi8EEESI_EEENS5_IJSI_SC_EEEEEEEvNS4_8identityENS4_23SM90_TMA_LOAD_MULTICASTES1C_vS1D_EENS_8epilogue10collective6detail29Sm90TmaWarpSpecializedAdapterINS1H_15DefaultEpilogueISK_SL_SL_NS1G_6thread17LinearCombinationISK_Li1EffLNS1L_9ScaleType4KindE0ELNS_15FloatRoundStyleE2ESK_EENS1_15EpilogueDefaultEEEEEvvEEEEvNT_6ParamsE)
        /*058c*/ 	.short	0x0210
        /*058e*/ 	.short	0x0470


	//----- nvinfo : EIATTR_SW_WAR
	.align		4
.L_43:
        /*0590*/ 	.byte	0x04, 0x36
        /*0592*/ 	.short	(.L_45 - .L_44)
.L_44:
        /*0594*/ 	.word	0x00000008
.L_45:


//--------------------- .nv.callgraph             --------------------------
	.section	.nv.callgraph,"",@"SHT_CUDA_CALLGRAPH"
	.align	4
	.sectionentsize	8
	.align		4
        /*0000*/ 	.word	0x00000000
	.align		4
        /*0004*/ 	.word	0xffffffff
	.align		4
        /*0008*/ 	.word	index@(_ZN7cutlass13device_kernelINS_4gemm6kernel13GemmUniversalIN4cute5tupleIJiiiiEEENS1_10collective13CollectiveMmaINS1_34MainloopSm90TmaGmmaWarpSpecializedILi16ENS5_IJNS4_1CILi2EEENSA_ILi1EEESC_EEENS1_35KernelTmaWarpSpecializedCooperativeEEENS5_IJNSA_ILi128EEENSA_ILi96EEENSA_ILi32EEEEEENS_6half_tENS5_IJlSC_lEEESK_SL_NS4_8TiledMMAINS4_8MMA_AtomIJNS4_4SM904GMMA25MMA_64x96x16_F32F16F16_SSILNSP_5MajorE0ELSR_0ELNSP_7ScaleInE1ELSS_1EEEEEENS4_6LayoutISD_NS5_IJSC_NSA_ILi0EEESW_EEEEENS5_IJNS4_10UnderscoreESZ_SZ_EEEEENS4_13SM90_TMA_LOADENS4_14ComposedLayoutINS4_7SwizzleILi2ELi4ELi3EEENS4_18smem_ptr_flag_bitsILi16EEENSV_INS5_IJNSA_ILi8EEESI_EEENS5_IJSI_SC_EEEEEEEvNS4_8identityENS4_23SM90_TMA_LOAD_MULTICASTES1C_vS1D_EENS_8epilogue10collective6detail29Sm90TmaWarpSpecializedAdapterINS1H_15DefaultEpilogueISK_SL_SL_NS1G_6thread17LinearCombinationISK_Li1EffLNS1L_9ScaleType4KindE0ELNS_15FloatRoundStyleE2ESK_EENS1_15EpilogueDefaultEEEEEvvEEEEvNT_6ParamsE)
	.align		4
        /*000c*/ 	.word	index@(__assertfail)
	.align		4
        /*0010*/ 	.word	0x00000000
	.align		4
        /*0014*/ 	.word	0xfffffffe
	.align		4
        /*0018*/ 	.word	0x00000000
	.align		4
        /*001c*/ 	.word	0xfffffffd
	.align		4
        /*0020*/ 	.word	0x00000000
	.align		4
        /*0024*/ 	.word	0xfffffffc


//--------------------- .nv.constant4             --------------------------
	.section	.nv.constant4,"a",@progbits
	.align	8
	.align		8
.nv.constant4:
        /*0000*/ 	.dword	__assertfail
	.align		8
        /*0008*/ 	.dword	__unnamed_1
	.align		8
        /*0010*/ 	.dword	_ZN40_INTERNAL_47608002_4_k_cu_d07b1fb6_120134cuda3std3__45__cpo5beginE
	.align		8
        /*0018*/ 	.dword	_ZN40_INTERNAL_47608002_4_k_cu_d07b1fb6_120134cuda3std3__45__cpo3endE
	.align		8
        /*0020*/ 	.dword	_ZN40_INTERNAL_47608002_4_k_cu_d07b1fb6_120134cuda3std3__45__cpo6cbeginE
	.align		8
        /*0028*/ 	.dword	_ZN40_INTERNAL_47608002_4_k_cu_d07b1fb6_120134cuda3std3__45__cpo4cendE
	.align		8
        /*0030*/ 	.dword	_ZN40_INTERNAL_47608002_4_k_cu_d07b1fb6_120134cuda3std3__442_GLOBAL__N__47608002_4_k_cu_d07b1fb6_120136ignoreE
	.align		8
        /*0038*/ 	.dword	_ZN40_INTERNAL_47608002_4_k_cu_d07b1fb6_120134cuda3std3__419piecewise_constructE
	.align		8
        /*0040*/ 	.dword	_ZN40_INTERNAL_47608002_4_k_cu_d07b1fb6_120134cuda3std3__48in_placeE
	.align		8
        /*0048*/ 	.dword	_ZN40_INTERNAL_47608002_4_k_cu_d07b1fb6_120134cuda3std6ranges3__45__cpo4swapE
	.align		8
        /*0050*/ 	.dword	_ZN40_INTERNAL_47608002_4_k_cu_d07b1fb6_120134cuda3std6ranges3__45__cpo9iter_moveE
	.align		8
        /*0058*/ 	.dword	_ZN40_INTERNAL_47608002_4_k_cu_d07b1fb6_120134cute7productE
	.align		8
        /*0060*/ 	.dword	_ZN40_INTERNAL_47608002_4_k_cu_d07b1fb6_120134cute1_E
	.align		8
        /*0068*/ 	.dword	$str$22
	.align		8
        /*0070*/ 	.dword	$str$23


//--------------------- .text._ZN7cutlass13device_kernelINS_4gemm6kernel13GemmUniversalIN4cute5tupleIJiiiiEEENS1_10collective13CollectiveMmaINS1_34MainloopSm90TmaGmmaWarpSpecializedILi16ENS5_IJNS4_1CILi2EEENSA_ILi1EEESC_EEENS1_35KernelTmaWarpSpecializedCooperativeEEENS5_IJNSA_ILi128EEENSA_ILi96EEENSA_ILi32EEEEEENS_6half_tENS5_IJlSC_lEEESK_SL_NS4_8TiledMMAINS4_8MMA_AtomIJNS4_4SM904GMMA25MMA_64x96x16_F32F16F16_SSILNSP_5MajorE0ELSR_0ELNSP_7ScaleInE1ELSS_1EEEEEENS4_6LayoutISD_NS5_IJSC_NSA_ILi0EEESW_EEEEENS5_IJNS4_10UnderscoreESZ_SZ_EEEEENS4_13SM90_TMA_LOADENS4_14ComposedLayoutINS4_7SwizzleILi2ELi4ELi3EEENS4_18smem_ptr_flag_bitsILi16EEENSV_INS5_IJNSA_ILi8EEESI_EEENS5_IJSI_SC_EEEEEEEvNS4_8identityENS4_23SM90_TMA_LOAD_MULTICASTES1C_vS1D_EENS_8epilogue10collective6detail29Sm90TmaWarpSpecializedAdapterINS1H_15DefaultEpilogueISK_SL_SL_NS1G_6thread17LinearCombinationISK_Li1EffLNS1L_9ScaleType4KindE0ELNS_15FloatRoundStyleE2ESK_EENS1_15EpilogueDefaultEEEEEvvEEEEvNT_6ParamsE --------------------------
	.section	.text._ZN7cutlass13device_kernelINS_4gemm6kernel13GemmUniversalIN4cute5tupleIJiiiiEEENS1_10collective13CollectiveMmaINS1_34MainloopSm90TmaGmmaWarpSpecializedILi16ENS5_IJNS4_1CILi2EEENSA_ILi1EEESC_EEENS1_35KernelTmaWarpSpecializedCooperativeEEENS5_IJNSA_ILi128EEENSA_ILi96EEENSA_ILi32EEEEEENS_6half_tENS5_IJlSC_lEEESK_SL_NS4_8TiledMMAINS4_8MMA_AtomIJNS4_4SM904GMMA25MMA_64x96x16_F32F16F16_SSILNSP_5MajorE0ELSR_0ELNSP_7ScaleInE1ELSS_1EEEEEENS4_6LayoutISD_NS5_IJSC_NSA_ILi0EEESW_EEEEENS5_IJNS4_10UnderscoreESZ_SZ_EEEEENS4_13SM90_TMA_LOADENS4_14ComposedLayoutINS4_7SwizzleILi2ELi4ELi3EEENS4_18smem_ptr_flag_bitsILi16EEENSV_INS5_IJNSA_ILi8EEESI_EEENS5_IJSI_SC_EEEEEEEvNS4_8identityENS4_23SM90_TMA_LOAD_MULTICASTES1C_vS1D_EENS_8epilogue10collective6detail29Sm90TmaWarpSpecializedAdapterINS1H_15DefaultEpilogueISK_SL_SL_NS1G_6thread17LinearCombinationISK_Li1EffLNS1L_9ScaleType4KindE0ELNS_15FloatRoundStyleE2ESK_EENS1_15EpilogueDefaultEEEEEvvEEEEvNT_6ParamsE,"ax",@progbits
	.align	128
.text._ZN7cutlass13device_kernelINS_4gemm6kernel13GemmUniversalIN4cute5tupleIJiiiiEEENS1_10collective13CollectiveMmaINS1_34MainloopSm90TmaGmmaWarpSpecializedILi16ENS5_IJNS4_1CILi2EEENSA_ILi1EEESC_EEENS1_35KernelTmaWarpSpecializedCooperativeEEENS5_IJNSA_ILi128EEENSA_ILi96EEENSA_ILi32EEEEEENS_6half_tENS5_IJlSC_lEEESK_SL_NS4_8TiledMMAINS4_8MMA_AtomIJNS4_4SM904GMMA25MMA_64x96x16_F32F16F16_SSILNSP_5MajorE0ELSR_0ELNSP_7ScaleInE1ELSS_1EEEEEENS4_6LayoutISD_NS5_IJSC_NSA_ILi0EEESW_EEEEENS5_IJNS4_10UnderscoreESZ_SZ_EEEEENS4_13SM90_TMA_LOADENS4_14ComposedLayoutINS4_7SwizzleILi2ELi4ELi3EEENS4_18smem_ptr_flag_bitsILi16EEENSV_INS5_IJNSA_ILi8EEESI_EEENS5_IJSI_SC_EEEEEEEvNS4_8identityENS4_23SM90_TMA_LOAD_MULTICASTES1C_vS1D_EENS_8epilogue10collective6detail29Sm90TmaWarpSpecializedAdapterINS1H_15DefaultEpilogueISK_SL_SL_NS1G_6thread17LinearCombinationISK_Li1EffLNS1L_9ScaleType4KindE0ELNS_15FloatRoundStyleE2ESK_EENS1_15EpilogueDefaultEEEEEvvEEEEvNT_6ParamsE:
        .type           _ZN7cutlass13device_kernelINS_4gemm6kernel13GemmUniversalIN4cute5tupleIJiiiiEEENS1_10collective13CollectiveMmaINS1_34MainloopSm90TmaGmmaWarpSpecializedILi16ENS5_IJNS4_1CILi2EEENSA_ILi1EEESC_EEENS1_35KernelTmaWarpSpecializedCooperativeEEENS5_IJNSA_ILi128EEENSA_ILi96EEENSA_ILi32EEEEEENS_6half_tENS5_IJlSC_lEEESK_SL_NS4_8TiledMMAINS4_8MMA_AtomIJNS4_4SM904GMMA25MMA_64x96x16_F32F16F16_SSILNSP_5MajorE0ELSR_0ELNSP_7ScaleInE1ELSS_1EEEEEENS4_6LayoutISD_NS5_IJSC_NSA_ILi0EEESW_EEEEENS5_IJNS4_10UnderscoreESZ_SZ_EEEEENS4_13SM90_TMA_LOADENS4_14ComposedLayoutINS4_7SwizzleILi2ELi4ELi3EEENS4_18smem_ptr_flag_bitsILi16EEENSV_INS5_IJNSA_ILi8EEESI_EEENS5_IJSI_SC_EEEEEEEvNS4_8identityENS4_23SM90_TMA_LOAD_MULTICASTES1C_vS1D_EENS_8epilogue10collective6detail29Sm90TmaWarpSpecializedAdapterINS1H_15DefaultEpilogueISK_SL_SL_NS1G_6thread17LinearCombinationISK_Li1EffLNS1L_9ScaleType4KindE0ELNS_15FloatRoundStyleE2ESK_EENS1_15EpilogueDefaultEEEEEvvEEEEvNT_6ParamsE,@function
        .size           _ZN7cutlass13device_kernelINS_4gemm6kernel13GemmUniversalIN4cute5tupleIJiiiiEEENS1_10collective13CollectiveMmaINS1_34MainloopSm90TmaGmmaWarpSpecializedILi16ENS5_IJNS4_1CILi2EEENSA_ILi1EEESC_EEENS1_35KernelTmaWarpSpecializedCooperativeEEENS5_IJNSA_ILi128EEENSA_ILi96EEENSA_ILi32EEEEEENS_6half_tENS5_IJlSC_lEEESK_SL_NS4_8TiledMMAINS4_8MMA_AtomIJNS4_4SM904GMMA25MMA_64x96x16_F32F16F16_SSILNSP_5MajorE0ELSR_0ELNSP_7ScaleInE1ELSS_1EEEEEENS4_6LayoutISD_NS5_IJSC_NSA_ILi0EEESW_EEEEENS5_IJNS4_10UnderscoreESZ_SZ_EEEEENS4_13SM90_TMA_LOADENS4_14ComposedLayoutINS4_7SwizzleILi2ELi4ELi3EEENS4_18smem_ptr_flag_bitsILi16EEENSV_INS5_IJNSA_ILi8EEESI_EEENS5_IJSI_SC_EEEEEEEvNS4_8identityENS4_23SM90_TMA_LOAD_MULTICASTES1C_vS1D_EENS_8epilogue10collective6detail29Sm90TmaWarpSpecializedAdapterINS1H_15DefaultEpilogueISK_SL_SL_NS1G_6thread17LinearCombinationISK_Li1EffLNS1L_9ScaleType4KindE0ELNS_15FloatRoundStyleE2ESK_EENS1_15EpilogueDefaultEEEEEvvEEEEvNT_6ParamsE,(.L_x_190 - _ZN7cutlass13device_kernelINS_4gemm6kernel13GemmUniversalIN4cute5tupleIJiiiiEEENS1_10collective13CollectiveMmaINS1_34MainloopSm90TmaGmmaWarpSpecializedILi16ENS5_IJNS4_1CILi2EEENSA_ILi1EEESC_EEENS1_35KernelTmaWarpSpecializedCooperativeEEENS5_IJNSA_ILi128EEENSA_ILi96EEENSA_ILi32EEEEEENS_6half_tENS5_IJlSC_lEEESK_SL_NS4_8TiledMMAINS4_8MMA_AtomIJNS4_4SM904GMMA25MMA_64x96x16_F32F16F16_SSILNSP_5MajorE0ELSR_0ELNSP_7ScaleInE1ELSS_1EEEEEENS4_6LayoutISD_NS5_IJSC_NSA_ILi0EEESW_EEEEENS5_IJNS4_10UnderscoreESZ_SZ_EEEEENS4_13SM90_TMA_LOADENS4_14ComposedLayoutINS4_7SwizzleILi2ELi4ELi3EEENS4_18smem_ptr_flag_bitsILi16EEENSV_INS5_IJNSA_ILi8EEESI_EEENS5_IJSI_SC_EEEEEEEvNS4_8identityENS4_23SM90_TMA_LOAD_MULTICASTES1C_vS1D_EENS_8epilogue10collective6detail29Sm90TmaWarpSpecializedAdapterINS1H_15DefaultEpilogueISK_SL_SL_NS1G_6thread17LinearCombinationISK_Li1EffLNS1L_9ScaleType4KindE0ELNS_15FloatRoundStyleE2ESK_EENS1_15EpilogueDefaultEEEEEvvEEEEvNT_6ParamsE)
        .other          _ZN7cutlass13device_kernelINS_4gemm6kernel13GemmUniversalIN4cute5tupleIJiiiiEEENS1_10collective13CollectiveMmaINS1_34MainloopSm90TmaGmmaWarpSpecializedILi16ENS5_IJNS4_1CILi2EEENSA_ILi1EEESC_EEENS1_35KernelTmaWarpSpecializedCooperativeEEENS5_IJNSA_ILi128EEENSA_ILi96EEENSA_ILi32EEEEEENS_6half_tENS5_IJlSC_lEEESK_SL_NS4_8TiledMMAINS4_8MMA_AtomIJNS4_4SM904GMMA25MMA_64x96x16_F32F16F16_SSILNSP_5MajorE0ELSR_0ELNSP_7ScaleInE1ELSS_1EEEEEENS4_6LayoutISD_NS5_IJSC_NSA_ILi0EEESW_EEEEENS5_IJNS4_10UnderscoreESZ_SZ_EEEEENS4_13SM90_TMA_LOADENS4_14ComposedLayoutINS4_7SwizzleILi2ELi4ELi3EEENS4_18smem_ptr_flag_bitsILi16EEENSV_INS5_IJNSA_ILi8EEESI_EEENS5_IJSI_SC_EEEEEEEvNS4_8identityENS4_23SM90_TMA_LOAD_MULTICASTES1C_vS1D_EENS_8epilogue10collective6detail29Sm90TmaWarpSpecializedAdapterINS1H_15DefaultEpilogueISK_SL_SL_NS1G_6thread17LinearCombinationISK_Li1EffLNS1L_9ScaleType4KindE0ELNS_15FloatRoundStyleE2ESK_EENS1_15EpilogueDefaultEEEEEvvEEEEvNT_6ParamsE,@"STO_CUDA_ENTRY STV_DEFAULT"
_ZN7cutlass13device_kernelINS_4gemm6kernel13GemmUniversalIN4cute5tupleIJiiiiEEENS1_10collective13CollectiveMmaINS1_34MainloopSm90TmaGmmaWarpSpecializedILi16ENS5_IJNS4_1CILi2EEENSA_ILi1EEESC_EEENS1_35KernelTmaWarpSpecializedCooperativeEEENS5_IJNSA_ILi128EEENSA_ILi96EEENSA_ILi32EEEEEENS_6half_tENS5_IJlSC_lEEESK_SL_NS4_8TiledMMAINS4_8MMA_AtomIJNS4_4SM904GMMA25MMA_64x96x16_F32F16F16_SSILNSP_5MajorE0ELSR_0ELNSP_7ScaleInE1ELSS_1EEEEEENS4_6LayoutISD_NS5_IJSC_NSA_ILi0EEESW_EEEEENS5_IJNS4_10UnderscoreESZ_SZ_EEEEENS4_13SM90_TMA_LOADENS4_14ComposedLayoutINS4_7SwizzleILi2ELi4ELi3EEENS4_18smem_ptr_flag_bitsILi16EEENSV_INS5_IJNSA_ILi8EEESI_EEENS5_IJSI_SC_EEEEEEEvNS4_8identityENS4_23SM90_TMA_LOAD_MULTICASTES1C_vS1D_EENS_8epilogue10collective6detail29Sm90TmaWarpSpecializedAdapterINS1H_15DefaultEpilogueISK_SL_SL_NS1G_6thread17LinearCombinationISK_Li1EffLNS1L_9ScaleType4KindE0ELNS_15FloatRoundStyleE2ESK_EENS1_15EpilogueDefaultEEEEEvvEEEEvNT_6ParamsE:
[----:B------:R-:W0:Y:S01]  /*0000*/  LDC R1, c[0x0][0x28] ;  /* 0x00000a00ff017b82 */ /* 0x000e220000000800 */
[----:B------:R-:W1:Y:S01]  /*0010*/  S2R R23, SR_TID.X ;  /* 0x0000000000177919 */ /* 0x000e620000002100 */
[----:B------:R-:W-:Y:S01]  /*0020*/  ELECT P0, URZ, PT ;  /* 0x00000000003f782f */ /* 0x000fe20003800000 */
[----:B------:R-:W-:Y:S01]  /*0030*/  BSSY B0, `(.L_x_0) ;  /* 0x000000f000007945 */ /* 0x000fe20003800000 */
[--C-:B-1----:R-:W-:Y:S02]  /*0040*/  SHF.R.U32.HI R0, RZ, 0x5, R23.reuse ;  /* 0x00000005ff007819 */ /* 0x102fe40000011617 */
[----:B------:R-:W-:-:S03]  /*0050*/  SHF.R.U32.HI R7, RZ, 0x7, R23 ;  /* 0x00000007ff077819 */ /* 0x000fc60000011617 */
[----:B------:R-:W1:Y:S04]  /*0060*/  SHFL.IDX PT, R3, R0, RZ, 0x1f ;  /* 0x00001fff00037589 */ /* 0x000e6800000e0000 */
[----:B------:R2:W3:Y:S01]  /*0070*/  SHFL.IDX PT, R2, R7, RZ, 0x1f ;  /* 0x00001fff07027589 */ /* 0x0004e200000e0000 */
[----:B-1----:R-:W-:-:S13]  /*0080*/  ISETP.NE.OR P0, PT, R3, RZ, !P0 ;  /* 0x000000ff0300720c */ /* 0x002fda0004705670 */
[----:B0-23--:R-:W-:Y:S05]  /*0090*/  @P0 BRA `(.L_x_1) ;  /* 0x0000000000200947 */ /* 0x00dfea0003800000 */
[----:B------:R-:W-:Y:S02]  /*00a0*/  ULDC.64 UR4, c[0x0][0x198] ;  /* 0x0000660000047ab9 */ /* 0x000fe40000000a00 */
[----:B------:R-:W-:Y:S02]  /*00b0*/  UIADD3 UR6, UP0, UR4, 0xf0, URZ ;  /* 0x000000f004067890 */ /* 0x000fe4000ff1e03f */
[----:B------:R-:W-:Y:S02]  /*00c0*/  UIADD3 UR4, UP1, UR4, 0x1f0, URZ ;  /* 0x000001f004047890 */ /* 0x000fe4000ff3e03f */
[----:B------:R-:W-:Y:S02]  /*00d0*/  UIADD3.X UR7, URZ, UR5, URZ, UP0, !UPT ;  /* 0x000000053f077290 */ /* 0x000fe400087fe43f */
[----:B------:R-:W-:-:S07]  /*00e0*/  UIADD3.X UR5, URZ, UR5, URZ, UP1, !UPT ;  /* 0x000000053f057290 */ /* 0x000fce0008ffe43f */
[----:B------:R0:W-:Y:S02]  /*00f0*/  UTMACCTL.PF [UR6] ;  /* 0x00000000060079b9 */ /* 0x0001e40008040000 */
[----:B------:R0:W-:Y:S02]  /*0100*/  UTMACCTL.PF [UR4] ;  /* 0x00000000040079b9 */ /* 0x0001e40008040000 */
[----:B0-----:R-:W-:Y:S01]  /*0110*/  NOP ;  /* 0x0000000000007918 */ /* 0x001fe20000000000 */
.L_x_1:
[----:B------:R-:W-:Y:S05]  /*0120*/  BSYNC B0 ;  /* 0x0000000000007941 */ /* 0x000fea0003800000 */
.L_x_0:
[----:B------:R-:W0:Y:S02]  /*0130*/  SHFL.IDX PT, R5, R0, RZ, 0x1f ;  /* 0x00001fff00057589 */ /* 0x000e2400000e0000 */
[----:B0-----:R-:W-:-:S13]  /*0140*/  ISETP.NE.AND P0, PT, R5, RZ, PT ;  /* 0x000000ff0500720c */ /* 0x001fda0003f05270 */
[----:B------:R-:W-:Y:S05]  /*0150*/  @P0 BRA `(.L_x_2) ;  /* 0x0000000000c40947 */ /* 0x000fea0003800000 */
[----:B------:R-:W-:Y:S01]  /*0160*/  ELECT P0, URZ, PT ;  /* 0x00000000003f782f */ /* 0x000fe20003800000 */
[----:B------:R-:W-:-:S12]  /*0170*/  BSSY B0, `(.L_x_2) ;  /* 0x000002f000007945 */ /* 0x000fd80003800000 */
[----:B------:R-:W-:Y:S05]  /*0180*/  @!P0 BRA `(.L_x_3) ;  /* 0x0000000000b48947 */ /* 0x000fea0003800000 */
[----:B------:R-:W0:Y:S01]  /*0190*/  S2UR UR8, SR_CgaCtaId ;  /* 0x00000000000879c3 */ /* 0x000e220000008800 */
[----:B------:R-:W-:Y:S01]  /*01a0*/  UMOV UR4, 0x400 ;  /* 0x0000040000047882 */ /* 0x000fe20000000000 */
[----:B------:R-:W-:Y:S01]  /*01b0*/  UMOV UR5, 0x1 ;  /* 0x0000000100057882 */ /* 0x000fe20000000000 */
[----:B------:R-:W-:Y:S02]  /*01c0*/  UMOV UR6, 0x4 ;  /* 0x0000000400067882 */ /* 0x000fe40000000000 */
[----:B------:R-:W-:-:S04]  /*01d0*/  UIADD3 UR6, -UR6, 0x100000, URZ ;  /* 0x0010000006067890 */ /* 0x000fc8000fffe13f */
[----:B------:R-:W-:Y:S02]  /*01e0*/  USHF.L.U32 UR7, UR6, 0xb, URZ ;  /* 0x0000000b06077899 */ /* 0x000fe4000800063f */
[----:B------:R-:W-:Y:S02]  /*01f0*/  USHF.L.U32 UR6, UR6, 0x1, URZ ;  /* 0x0000000106067899 */ /* 0x000fe4000800063f */
[----:B0-----:R-:W-:Y:S02]  /*0200*/  ULEA UR8, UR8, UR4, 0x18 ;  /* 0x0000000408087291 */ /* 0x001fe4000f8ec03f */
[----:B------:R-:W-:-:S04]  /*0210*/  UIADD3 UR4, -UR5, 0x100000, URZ ;  /* 0x0010000005047890 */ /* 0x000fc8000fffe13f */
[----:B------:R-:W-:Y:S02]  /*0220*/  USHF.L.U32 UR5, UR4, 0xb, URZ ;  /* 0x0000000b04057899 */ /* 0x000fe4000800063f */
[----:B------:R-:W-:Y:S01]  /*0230*/  USHF.L.U32 UR4, UR4, 0x1, URZ ;  /* 0x0000000104047899 */ /* 0x000fe2000800063f */
[----:B------:R-:W0:Y:S11]  /*0240*/  FENCE.VIEW.ASYNC.S ;  /* 0x00000000000073c6 */ /* 0x000e360000000000 */
[----:B0-----:R0:W1:Y:S01]  /*0250*/  SYNCS.EXCH.64 URZ, [UR8], UR4 ;  /* 0x00000004083f75b2 */ /* 0x0010620008000100 */
[----:B------:R0:W2:Y:S01]  /*0260*/  SYNCS.EXCH.64 URZ, [UR8+0x80], UR6 ;  /* 0x00008006083f75b2 */ /* 0x0000a20008000100 */
[----:B------:R0:W3:Y:S01]  /*0270*/  SYNCS.EXCH.64 URZ, [UR8+0x8], UR4 ;  /* 0x00000804083f75b2 */ /* 0x0000e20008000100 */
[----:B------:R0:W4:Y:S01]  /*0280*/  SYNCS.EXCH.64 URZ, [UR8+0x88], UR6 ;  /* 0x00008806083f75b2 */ /* 0x0001220008000100 */
[----:B------:R0:W0:Y:S01]  /*0290*/  SYNCS.EXCH.64 URZ, [UR8+0x10], UR4 ;  /* 0x00001004083f75b2 */ /* 0x0000220008000100 */
        /* <DEDUP_REMOVED lines=27> */
[----:B-1234-:R-:W-:Y:S01]  /*0450*/  NOP ;  /* 0x0000000000007918 */ /* 0x01efe20000000000 */
.L_x_3:
[----:B0-----:R-:W-:Y:S05]  /*0460*/  BSYNC B0 ;  /* 0x0000000000007941 */ /* 0x001fea0003800000 */
.L_x_2:
[----:B------:R-:W-:Y:S01]  /*0470*/  SHF.R.S32.HI R4, RZ, 0x1f, R23 ;  /* 0x0000001fff047819 */ /* 0x000fe20000011417 */
[----:B------:R-:W0:Y:S01]  /*0480*/  SHFL.IDX PT, R0, R0, RZ, 0x1f ;  /* 0x00001fff00007589 */ /* 0x000e2200000e0000 */
[----:B------:R-:W1:Y:S01]  /*0490*/  S2UR UR8, SR_CTAID.X ;  /* 0x00000000000879c3 */ /* 0x000e620000002500 */
[----:B------:R-:W-:Y:S02]  /*04a0*/  ELECT P0, URZ, PT ;  /* 0x00000000003f782f */ /* 0x000fe40003800000 */
[----:B------:R-:W-:Y:S01]  /*04b0*/  LEA.HI R4, R4, R23, RZ, 0x7 ;  /* 0x0000001704047211 */ /* 0x000fe200078f38ff */
[----:B------:R-:W-:Y:S01]  /*04c0*/  ULDC UR4, c[0x0][0x150] ;  /* 0x0000540000047ab9 */ /* 0x000fe20000000800 */
[----:B------:R-:W-:Y:S01]  /*04d0*/  SHF.R.S32.HI R6, RZ, 0x1f, R5 ;  /* 0x0000001fff067819 */ /* 0x000fe20000011405 */
[----:B------:R-:W-:Y:S01]  /*04e0*/  NOP ;  /* 0x0000000000007918 */ /* 0x000fe20000000000 */
[----:B------:R-:W-:Y:S01]  /*04f0*/  LOP3.LUT R4, R4, 0xffffff80, RZ, 0xc0, !PT ;  /* 0xffffff8004047812 */ /* 0x000fe200078ec0ff */
[----:B------:R-:W-:Y:S01]  /*0500*/  IMAD.MOV.U32 R19, RZ, RZ, 0x1 ;  /* 0x00000001ff137424 */ /* 0x000fe200078e00ff */
[----:B------:R-:W-:Y:S01]  /*0510*/  LEA.HI R6, R6, R5, RZ, 0x2 ;  /* 0x0000000506067211 */ /* 0x000fe200078f10ff */
[----:B------:R-:W2:Y:S01]  /*0520*/  LDC R12, c[0x0][0x144] ;  /* 0x00005100ff0c7b82 */ /* 0x000ea20000000800 */
[----:B------:R-:W-:Y:S01]  /*0530*/  NOP ;  /* 0x0000000000007918 */ /* 0x000fe20000000000 */
[----:B------:R-:W-:Y:S01]  /*0540*/  IMAD.IADD R8, R23, 0x1, -R4 ;  /* 0x0000000117087824 */ /* 0x000fe200078e0a04 */
[----:B------:R-:W-:Y:S01]  /*0550*/  LOP3.LUT R6, R6, 0x3ffffffc, RZ, 0xc0, !PT ;  /* 0x3ffffffc06067812 */ /* 0x000fe200078ec0ff */
[----:B------:R-:W3:Y:S01]  /*0560*/  S2R R4, SR_CTAID.Y ;  /* 0x0000000000047919 */ /* 0x000ee20000002600 */
[----:B------:R-:W-:-:S02]  /*0570*/  ISETP.NE.AND P3, PT, R2, RZ, PT ;  /* 0x000000ff0200720c */ /* 0x000fc40003f65270 */
[----:B------:R-:W-:Y:S01]  /*0580*/  SHF.R.S32.HI R9, RZ, 0x1f, R8 ;  /* 0x0000001fff097819 */ /* 0x000fe20000011408 */
[----:B------:R-:W-:Y:S01]  /*0590*/  IMAD.IADD R6, R5, 0x1, -R6 ;  /* 0x0000000105067824 */ /* 0x000fe200078e0a06 */
[----:B------:R-:W4:Y:S02]  /*05a0*/  LDC R14, c[0x0][0x140] ;  /* 0x00005000ff0e7b82 */ /* 0x000f240000000800 */
[----:B------:R-:W-:Y:S02]  /*05b0*/  LEA.HI R9, R9, R8, RZ, 0x3 ;  /* 0x0000000809097211 */ /* 0x000fe400078f18ff */
[----:B0-----:R-:W-:Y:S02]  /*05c0*/  ISETP.NE.OR P0, PT, R0, RZ, !P0 ;  /* 0x000000ff0000720c */ /* 0x001fe40004705670 */
[--C-:B------:R-:W-:Y:S02]  /*05d0*/  SHF.R.S32.HI R0, RZ, 0x3, R9.reuse ;  /* 0x00000003ff007819 */ /* 0x100fe40000011409 */
[----:B------:R-:W-:-:S02]  /*05e0*/  SHF.R.S32.HI R9, RZ, 0x1f, R9 ;  /* 0x0000001fff097819 */ /* 0x000fc40000011409 */
[----:B-1----:R-:W-:Y:S02]  /*05f0*/  I2FP.F32.U32 R10, UR8 ;  /* 0x00000008000a7c45 */ /* 0x002fe40008201000 */
[----:B------:R-:W-:-:S03]  /*0600*/  LEA.HI R9, R9, R0, RZ, 0x2 ;  /* 0x0000000009097211 */ /* 0x000fc600078f10ff */
[----:B------:R-:W-:Y:S01]  /*0610*/  FMUL R10, R10, UR4 ;  /* 0x000000040a0a7c20 */ /* 0x000fe20008400000 */
[----:B------:R-:W-:Y:S01]  /*0620*/  LOP3.LUT R9, R9, 0xfffffffc, RZ, 0xc0, !PT ;  /* 0xfffffffc09097812 */ /* 0x000fe200078ec0ff */
[----:B------:R-:W-:Y:S01]  /*0630*/  VOTEU.ALL UP0, P0 ;  /* 0x00000000003f7886 */ /* 0x000fe20000000000 */
[----:B------:R-:W-:Y:S01]  /*0640*/  ULDC UR4, c[0x0][0x154] ;  /* 0x0000550000047ab9 */ /* 0x000fe20000000800 */
[----:B------:R-:W-:Y:S02]  /*0650*/  VOTEU.ALL UP1, P0 ;  /* 0x00000000003f7886 */ /* 0x000fe40000020000 */
[----:B------:R-:W0:Y:S01]  /*0660*/  F2I.U32.TRUNC.NTZ R10, R10 ;  /* 0x0000000a000a7305 */ /* 0x000e22000020f000 */
[----:B------:R-:W-:Y:S01]  /*0670*/  IMAD.IADD R9, R0, 0x1, -R9 ;  /* 0x0000000100097824 */ /* 0x000fe200078e0a09 */
[----:B------:R-:W1:Y:S01]  /*0680*/  @!UP0 S2UR UR7, SR_CgaCtaId ;  /* 0x00000000000789c3 */ /* 0x000e620000008800 */
[----:B------:R-:W-:Y:S01]  /*0690*/  SHF.R.S32.HI R0, RZ, 0x1f, R3 ;  /* 0x0000001fff007819 */ /* 0x000fe20000011403 */
[----:B------:R-:W-:Y:S01]  /*06a0*/  @!UP0 UMOV UR6, 0x400 ;  /* 0x0000040000068882 */ /* 0x000fe20000000000 */
[----:B------:R-:W-:Y:S01]  /*06b0*/  IMAD R22, R6, 0x4, R9 ;  /* 0x0000000406167824 */ /* 0x000fe200078e0209 */
[----:B---3--:R-:W-:-:S02]  /*06c0*/  I2FP.F32.U32 R13, R4 ;  /* 0x00000004000d7245 */ /* 0x008fc40000201000 */
[----:B------:R-:W-:Y:S02]  /*06d0*/  LEA.HI R0, R0, R3, RZ, 0x2 ;  /* 0x0000000300007211 */ /* 0x000fe400078f10ff */
[----:B------:R-:W-:Y:S01]  /*06e0*/  LEA.HI R6, R22, R22, RZ, 0x1 ;  /* 0x0000001616067211 */ /* 0x000fe200078f08ff */
[----:B------:R-:W-:Y:S01]  /*06f0*/  FMUL R13, R13, UR4 ;  /* 0x000000040d0d7c20 */ /* 0x000fe20008400000 */
[----:B------:R-:W3:Y:S01]  /*0700*/  LDC R9, c[0x0][0x148] ;  /* 0x00005200ff097b82 */ /* 0x000ee20000000800 */
[----:B------:R-:W-:Y:S01]  /*0710*/  LOP3.LUT R0, R0, 0xfffffffc, RZ, 0xc0, !PT ;  /* 0xfffffffc00007812 */ /* 0x000fe200078ec0ff */
[----:B------:R-:W-:Y:S01]  /*0720*/  UMOV UR4, 0x20 ;  /* 0x0000002000047882 */ /* 0x000fe20000000000 */
[----:B------:R-:W-:Y:S01]  /*0730*/  LOP3.LUT R11, R6, 0xfffffffe, RZ, 0xc0, !PT ;  /* 0xfffffffe060b7812 */ /* 0x000fe200078ec0ff */
[----:B0-----:R-:W-:Y:S01]  /*0740*/  IMAD.MOV R15, RZ, RZ, -R10 ;  /* 0x000000ffff0f7224 */ /* 0x001fe200078e0a0a */
[----:B------:R-:W0:Y:S01]  /*0750*/  F2I.U32.TRUNC.NTZ R13, R13 ;  /* 0x0000000d000d7305 */ /* 0x000e22000020f000 */
[----:B------:R-:W-:Y:S01]  /*0760*/  IMAD.IADD R3, R3, 0x1, -R0 ;  /* 0x0000000103037824 */ /* 0x000fe200078e0a00 */
[----:B------:R-:W-:-:S04]  /*0770*/  @!UP0 UIADD3 UR4, -UR4, 0x100000, URZ ;  /* 0x0010000004048890 */ /* 0x000fc8000fffe13f */
[----:B------:R-:W-:Y:S02]  /*0780*/  @!UP0 USHF.L.U32 UR5, UR4, 0xb, URZ ;  /* 0x0000000b04058899 */ /* 0x000fe4000800063f */
[----:B------:R-:W-:Y:S01]  /*0790*/  @!UP0 USHF.L.U32 UR4, UR4, 0x1, URZ ;  /* 0x0000000104048899 */ /* 0x000fe2000800063f */
[----:B--2---:R-:W-:Y:S01]  /*07a0*/  IMAD R6, R12, R15, UR8 ;  /* 0x000000080c067e24 */ /* 0x004fe2000f8e020f */
[----:B----4-:R-:W-:Y:S01]  /*07b0*/  ISETP.EQ.U32.AND P2, PT, R14, 0x1, PT ;  /* 0x000000010e00780c */ /* 0x010fe20003f42070 */
[----:B------:R-:W-:Y:S01]  /*07c0*/  IMAD.IADD R11, R22, 0x1, -R11 ;  /* 0x00000001160b7824 */ /* 0x000fe200078e0a0b */
[----:B------:R-:W-:Y:S01]  /*07d0*/  ISETP.NE.AND P1, PT, R3, 0x3, PT ;  /* 0x000000030300780c */ /* 0x000fe20003f25270 */
[----:B-1----:R-:W-:-:S03]  /*07e0*/  @!UP0 ULEA UR6, UR7, UR6, 0x18 ;  /* 0x0000000607068291 */ /* 0x002fc6000f8ec03f */
[----:B------:R-:W-:Y:S01]  /*07f0*/  ISETP.NE.AND P4, PT, R11, R6, PT ;  /* 0x000000060b00720c */ /* 0x000fe20003f85270 */
[----:B------:R-:W-:Y:S01]  /*0800*/  IMAD.SHL.U32 R11, R22, 0x4, RZ ;  /* 0x00000004160b7824 */ /* 0x000fe200078e00ff */
[----:B------:R-:W-:Y:S01]  /*0810*/  VOTEU.ALL UP0, P0 ;  /* 0x00000000003f7886 */ /* 0x000fe20000000000 */
[----:B------:R-:W-:Y:S01]  /*0820*/  LOP3.LUT P0, RZ, R8, 0x7, RZ, 0xc0, !PT ;  /* 0x0000000708ff7812 */ /* 0x000fe2000780c0ff */
[----:B------:R-:W-:Y:S01]  /*0830*/  VIADD R8, R2, 0xffffffff ;  /* 0xffffffff02087836 */ /* 0x000fe20000000000 */
[----:B------:R-:W-:Y:S01]  /*0840*/  ISETP.EQ.OR P1, PT, R3, RZ, !P1 ;  /* 0x000000ff0300720c */ /* 0x000fe20004f22670 */
[----:B0-----:R-:W-:Y:S01]  /*0850*/  IMAD.MOV R24, RZ, RZ, -R13 ;  /* 0x000000ffff187224 */ /* 0x001fe200078e0a0d */
[----:B------:R-:W-:Y:S02]  /*0860*/  LOP3.LUT R22, R22, 0xc, R11, 0x78, !PT ;  /* 0x0000000c16167812 */ /* 0x000fe400078e780b */
[----:B------:R-:W-:Y:S01]  /*0870*/  ISETP.EQ.AND P1, PT, R2, RZ, P1 ;  /* 0x000000ff0200720c */ /* 0x000fe20000f22270 */
[----:B---3--:R-:W-:Y:S01]  /*0880*/  IMAD R11, R9, R24, R4 ;  /* 0x00000018090b7224 */ /* 0x008fe200078e0204 */
[C---:B------:R-:W-:Y:S01]  /*0890*/  ISETP.LT.U32.AND P0, PT, R22.reuse, 0x2, !P0 ;  /* 0x000000021600780c */ /* 0x040fe20004701070 */
[----:B------:R-:W0:Y:S02]  /*08a0*/  FENCE.VIEW.ASYNC.S ;  /* 0x00000000000073c6 */ /* 0x000e240000000000 */
[----:B0-----:R0:W1:Y:S01]  /*08b0*/  @!UP0 SYNCS.EXCH.64 URZ, [UR6+0x110], UR4 ;  /* 0x00011004063f85b2 */ /* 0x0010620008000100 */
[----:B------:R-:W-:-:S02]  /*08c0*/  @P4 LEA.HI R0, R22, R22, RZ, 0x1 ;  /* 0x0000001616004211 */ /* 0x000fc400078f08ff */
[----:B------:R-:W-:Y:S02]  /*08d0*/  ISETP.GE.U32.AND P6, PT, R8, 0x2, PT ;  /* 0x000000020800780c */ /* 0x000fe40003fc6070 */
[----:B------:R-:W-:Y:S02]  /*08e0*/  @P4 SHF.R.S32.HI R0, RZ, 0x1, R0 ;  /* 0x00000001ff004819 */ /* 0x000fe40000011400 */
[----:B------:R-:W-:Y:S02]  /*08f0*/  SEL R18, RZ, 0x1, !P1 ;  /* 0x00000001ff127807 */ /* 0x000fe40004800000 */
[----:B------:R-:W-:Y:S02]  /*0900*/  @P4 ISETP.NE.AND P5, PT, R0, R11, PT ;  /* 0x0000000b0000420c */ /* 0x000fe40003fa5270 */
[----:B------:R-:W-:Y:S02]  /*0910*/  SEL R0, RZ, 0x1, !P0 ;  /* 0x00000001ff007807 */ /* 0x000fe40004000000 */
[----:B------:R-:W-:-:S02]  /*0920*/  @P4 SEL R19, RZ, 0x1, P5 ;  /* 0x00000001ff134807 */ /* 0x000fc40002800000 */
[----:B------:R-:W-:Y:S01]  /*0930*/  SEL R18, R18, 0x2, P6 ;  /* 0x0000000212127807 */ /* 0x000fe20003000000 */
[----:B------:R0:W2:Y:S01]  /*0940*/  @!UP1 SYNCS.EXCH.64 URZ, [UR6+0x118], UR4 ;  /* 0x00011804063f95b2 */ /* 0x0000a20008000100 */
[----:B------:R-:W-:Y:S01]  /*0950*/  LOP3.LUT R19, R19, R0, RZ, 0xc0, !PT ;  /* 0x0000000013137212 */ /* 0x000fe200078ec0ff */
[----:B------:R-:W-:Y:S01]  /*0960*/  NOP ;  /* 0x0000000000007918 */ /* 0x000fe20000000000 */
[----:B------:R-:W-:Y:S01]  /*0970*/  LOP3.LUT R0, R23, 0x7f, RZ, 0xc0, !PT ;  /* 0x0000007f17007812 */ /* 0x000fe200078ec0ff */
[----:B------:R-:W-:Y:S06]  /*0980*/  @!P2 BRA `(.L_x_4) ;  /* 0x000000000008a947 */ /* 0x000fec0003800000 */
[----:B-12---:R-:W-:Y:S01]  /*0990*/  UCGABAR_ARV ;  /* 0x00000000000079c7 */ /* 0x006fe20008000000 */
[----:B------:R-:W-:Y:S05]  /*09a0*/  BRA `(.L_x_5) ;  /* 0x0000000000047947 */ /* 0x000fea0003800000 */
.L_x_4:
[----:B-12---:R-:W-:Y:S01]  /*09b0*/  NOP ;  /* 0x0000000000007918 */ /* 0x006fe20000000000 */
.L_x_5:
[----:B------:R-:W1:Y:S01]  /*09c0*/  LDC R2, c[0x0][0x65c] ;  /* 0x00019700ff027b82 */ /* 0x000e620000000800 */
[----:B------:R-:W-:Y:S02]  /*09d0*/  IMAD.U32 R10, RZ, RZ, UR8 ;  /* 0x00000008ff0a7e24 */ /* 0x000fe4000f8e00ff */
[----:B------:R-:W-:Y:S01]  /*09e0*/  IMAD.MOV.U32 R11, RZ, RZ, RZ ;  /* 0x000000ffff0b7224 */ /* 0x000fe200078e00ff */
[----:B-1----:R-:W-:-:S04]  /*09f0*/  ISETP.NE.AND P1, PT, R2, 0x1, PT ;  /* 0x000000010200780c */ /* 0x002fc80003f25270 */
[----:B------:R-:W-:-:S09]  /*0a00*/  P2R R5, PR, RZ, 0x2 ;  /* 0x00000002ff057803 */ /* 0x000fd20000000000 */
[----:B------:R-:W1:Y:S01]  /*0a10*/  @P1 LDC R17, c[0x0][0x10] ;  /* 0x00000400ff111b82 */ /* 0x000e620000000800 */
[----:B------:R-:W-:Y:S02]  /*0a20*/  @P1 IMAD.MOV.U32 R5, RZ, RZ, RZ ;  /* 0x000000ffff051224 */ /* 0x000fe400078e00ff */
[----:B------:R-:W-:-:S05]  /*0a30*/  @P1 IMAD.MOV.U32 R15, RZ, RZ, RZ ;  /* 0x000000ffff0f1224 */ /* 0x000fca00078e00ff */
[----:B------:R-:W2:Y:S01]  /*0a40*/  @!P1 LDC R13, c[0x0][0xc] ;  /* 0x00000300ff0d9b82 */ /* 0x000ea20000000800 */
[----:B-1----:R-:W-:-:S04]  /*0a50*/  @P1 IMAD.WIDE.U32 R16, R17, UR8, R4 ;  /* 0x0000000811101c25 */ /* 0x002fc8000f8e0004 */
[----:B------:R-:W-:Y:S02]  /*0a60*/  @P1 IMAD.IADD R17, R17, 0x1, R15 ;  /* 0x0000000111111824 */ /* 0x000fe400078e020f */
[----:B--2---:R-:W-:-:S04]  /*0a70*/  @!P1 IMAD.WIDE.U32 R10, R4, R13, R10 ;  /* 0x0000000d040a9225 */ /* 0x004fc800078e000a */
[----:B------:R-:W-:Y:S02]  /*0a80*/  @!P1 IMAD.MOV.U32 R16, RZ, RZ, R10 ;  /* 0x000000ffff109224 */ /* 0x000fe400078e000a */
[----:B------:R-:W-:Y:S01]  /*0a90*/  @!P1 IMAD.MOV.U32 R17, RZ, RZ, R11 ;  /* 0x000000ffff119224 */ /* 0x000fe200078e000b */
[----:B------:R-:W-:Y:S06]  /*0aa0*/  @!P2 BRA `(.L_x_6) ;  /* 0x00000000000ca947 */ /* 0x000fec0003800000 */
[----:B------:R-:W-:Y:S01]  /*0ab0*/  UCGABAR_WAIT ;  /* 0x0000000000007dc7 */ /* 0x000fe20008000000 */
[----:B------:R-:W-:Y:S01]  /*0ac0*/  CCTL.IVALL ;  /* 0x00000000ff00798f */ /* 0x000fe20002000000 */
[----:B------:R-:W-:Y:S05]  /*0ad0*/  BRA `(.L_x_7) ;  /* 0x0000000000047947 */ /* 0x000fea0003800000 */
.L_x_6:
[----:B------:R-:W-:Y:S06]  /*0ae0*/  BAR.SYNC.DEFER_BLOCKING 0x0 ;  /* 0x0000000000007b1d */ /* 0x000fec0000010000 */
.L_x_7:
[----:B------:R-:W-:Y:S05]  /*0af0*/  @!P3 BRA `(.L_x_8) ;  /* 0x0000004c0058b947 */ /* 0x000fea0003800000 */
[----:B------:R-:W-:-:S13]  /*0b00*/  ISETP.GT.U32.AND P0, PT, R8, 0x1, PT ;  /* 0x000000010800780c */ /* 0x000fda0003f04070 */
[----:B0-----:R-:W-:Y:S05]  /*0b10*/  @P0 EXIT ;  /* 0x000000000000094d */ /* 0x001fea0003800000 */
[----:B------:R-:W-:Y:S01]  /*0b20*/  ULDC.64 UR4, c[0x0][0x650] ;  /* 0x0001940000047ab9 */ /* 0x000fe20000000a00 */
[----:B------:R-:W-:Y:S01]  /*0b30*/  PRMT R3, RZ, 0x7610, R3 ;  /* 0x00007610ff037816 */ /* 0x000fe20000000003 */
[----:B------:R-:W-:Y:S01]  /*0b40*/  IMAD.MOV.U32 R79, RZ, RZ, -0x1 ;  /* 0xffffffffff4f7424 */ /* 0x000fe200078e00ff */
[----:B------:R-:W-:Y:S01]  /*0b50*/  ISETP.GE.U32.AND P0, PT, R16, UR4, PT ;  /* 0x0000000410007c0c */ /* 0x000fe2000bf06070 */
[----:B------:R-:W-:Y:S02]  /*0b60*/  IMAD.MOV.U32 R80, RZ, RZ, -0x1 ;  /* 0xffffffffff507424 */ /* 0x000fe400078e00ff */
[----:B------:R-:W-:Y:S01]  /*0b70*/  IMAD.MOV.U32 R77, RZ, RZ, -0x1 ;  /* 0xffffffffff4d7424 */ /* 0x000fe200078e00ff */
[----:B------:R-:W-:-:S13]  /*0b80*/  ISETP.GE.U32.AND.EX P0, PT, R17, UR5, PT, P0 ;  /* 0x0000000511007c0c */ /* 0x000fda000bf06100 */
[----:B------:R-:W-:Y:S05]  /*0b90*/  @P0 BRA `(.L_x_9) ;  /* 0x0000000400280947 */ /* 0x000fea0003800000 */
[----:B------:R-:W0:Y:S01]  /*0ba0*/  LDC.64 R26, c[0x0][0x628] ;  /* 0x00018a00ff1a7b82 */ /* 0x000e220000000a00 */
[----:B------:R-:W-:Y:S02]  /*0bb0*/  IMAD.MOV.U32 R10, RZ, RZ, R16 ;  /* 0x000000ffff0a7224 */ /* 0x000fe400078e0010 */
[----:B------:R-:W-:-:S05]  /*0bc0*/  IMAD.MOV.U32 R11, RZ, RZ, R17 ;  /* 0x000000ffff0b7224 */ /* 0x000fca00078e0011 */
[----:B------:R-:W1:Y:S08]  /*0bd0*/  LDC R8, c[0x0][0x630] ;  /* 0x00018c00ff087b82 */ /* 0x000e700000000800 */
[----:B------:R-:W2:Y:S01]  /*0be0*/  LDC.64 R28, c[0x0][0x620] ;  /* 0x00018800ff1c7b82 */ /* 0x000ea20000000a00 */
[----:B0-----:R-:W-:-:S04]  /*0bf0*/  ISETP.NE.U32.AND P0, PT, R26, RZ, PT ;  /* 0x000000ff1a00720c */ /* 0x001fc80003f05070 */
[----:B------:R-:W-:-:S13]  /*0c00*/  ISETP.NE.AND.EX P0, PT, R27, RZ, PT, P0 ;  /* 0x000000ff1b00720c */ /* 0x000fda0003f05300 */
[----:B-12---:R-:W-:Y:S05]  /*0c10*/  @!P0 BRA `(.L_x_10) ;  /* 0x0000000000288947 */ /* 0x006fea0003800000 */
[----:B------:R-:W0:Y:S02]  /*0c20*/  LDC R3, c[0x0][0x634] ;  /* 0x00018d00ff037b82 */ /* 0x000e240000000800 */
[----:B0-----:R-:W-:-:S05]  /*0c30*/  IADD3 R3, P0, R16, R3, RZ ;  /* 0x0000000310037210 */ /* 0x001fca0007f1e0ff */
[----:B------:R-:W-:-:S04]  /*0c40*/  IMAD.X R21, RZ, RZ, R17, P0 ;  /* 0x000000ffff157224 */ /* 0x000fc800000e0611 */
[----:B------:R-:W-:-:S04]  /*0c50*/  IMAD.WIDE.U32 R10, R21, R26, RZ ;  /* 0x0000001a150a7225 */ /* 0x000fc800078e00ff */
[----:B------:R-:W-:-:S04]  /*0c60*/  IMAD.WIDE.U32 R12, P0, R3, R27, R10 ;  /* 0x0000001b030c7225 */ /* 0x000fc8000780000a */
[----:B------:R-:W-:-:S04]  /*0c70*/  IMAD.WIDE.U32 R10, R3, R26, RZ ;  /* 0x0000001a030a7225 */ /* 0x000fc800078e00ff */
[----:B------:R-:W-:Y:S01]  /*0c80*/  IMAD.X R15, RZ, RZ, RZ, P0 ;  /* 0x000000ffff0f7224 */ /* 0x000fe200000e06ff */
[----:B------:R-:W-:Y:S01]  /*0c90*/  IADD3 RZ, P0, R11, R12, RZ ;  /* 0x0000000c0bff7210 */ /* 0x000fe20007f1e0ff */
[----:B------:R-:W-:-:S04]  /*0ca0*/  IMAD.MOV.U32 R14, RZ, RZ, R13 ;  /* 0x000000ffff0e7224 */ /* 0x000fc800078e000d */
[----:B------:R-:W-:-:S08]  /*0cb0*/  IMAD.WIDE.U32.X R10, R21, R27, R14, P0 ;  /* 0x0000001b150a7225 */ /* 0x000fd000000e040e */
.L_x_10:
[----:B------:R-:W0:Y:S01]  /*0cc0*/  LDC.64 R32, c[0x0][0x640] ;  /* 0x00019000ff207b82 */ /* 0x000e220000000a00 */
[--C-:B------:R-:W-:Y:S01]  /*0cd0*/  SHF.R.U64 R77, R10, R8, R11.reuse ;  /* 0x000000080a4d7219 */ /* 0x100fe2000000120b */
[----:B------:R-:W-:Y:S01]  /*0ce0*/  IMAD R31, R9, R24, R4 ;  /* 0x00000018091f7224 */ /* 0x000fe200078e0204 */
[----:B------:R-:W-:Y:S01]  /*0cf0*/  SHF.R.U32.HI R3, RZ, R8, R11 ;  /* 0x00000008ff037219 */ /* 0x000fe2000001160b */
[----:B------:R-:W-:Y:S01]  /*0d00*/  IMAD.MOV.U32 R25, RZ, RZ, 0x1 ;  /* 0x00000001ff197424 */ /* 0x000fe200078e00ff */
[----:B------:R-:W-:-:S03]  /*0d10*/  IADD3 R5, P0, RZ, -R77, RZ ;  /* 0x8000004dff057210 */ /* 0x000fc60007f1e0ff */
[----:B------:R-:W1:Y:S02]  /*0d20*/  LDC R12, c[0x0][0x618] ;  /* 0x00018600ff0c7b82 */ /* 0x000e640000000800 */
[----:B------:R-:W-:Y:S02]  /*0d30*/  IMAD.X R3, RZ, RZ, ~R3, P0 ;  /* 0x000000ffff037224 */ /* 0x000fe400000e0e03 */
[----:B------:R-:W-:-:S04]  /*0d40*/  IMAD.WIDE.U32 R10, R5, R28, R16 ;  /* 0x0000001c050a7225 */ /* 0x000fc800078e0010 */
[----:B------:R-:W2:Y:S01]  /*0d50*/  LDC R20, c[0x0][0x608] ;  /* 0x00018200ff147b82 */ /* 0x000ea20000000800 */
[----:B------:R-:W-:Y:S02]  /*0d60*/  IMAD R8, R3, R28, RZ ;  /* 0x0000001c03087224 */ /* 0x000fe400078e02ff */
[----:B------:R-:W-:Y:S02]  /*0d70*/  IMAD.MOV.U32 R3, RZ, RZ, -0x1 ;  /* 0xffffffffff037424 */ /* 0x000fe400078e00ff */
[----:B------:R-:W-:-:S03]  /*0d80*/  IMAD R5, R5, R29, R8 ;  /* 0x0000001d05057224 */ /* 0x000fc600078e0208 */
[----:B------:R-:W3:Y:S01]  /*0d90*/  LDC R30, c[0x0][0x658] ;  /* 0x00019600ff1e7b82 */ /* 0x000ee20000000800 */
[----:B------:R-:W-:Y:S01]  /*0da0*/  IMAD.IADD R5, R11, 0x1, R5 ;  /* 0x000000010b057824 */ /* 0x000fe200078e0205 */
[----:B0-----:R-:W-:-:S04]  /*0db0*/  ISETP.NE.U32.AND P0, PT, R32, RZ, PT ;  /* 0x000000ff2000720c */ /* 0x001fc80003f05070 */
[----:B------:R-:W-:Y:S02]  /*0dc0*/  ISETP.NE.AND.EX P0, PT, R33, RZ, PT, P0 ;  /* 0x000000ff2100720c */ /* 0x000fe40003f05300 */
[----:B------:R-:W0:Y:S01]  /*0dd0*/  LDC R26, c[0x0][0x600] ;  /* 0x00018000ff1a7b82 */ /* 0x000e220000000800 */
[-CC-:B-1----:R-:W-:Y:S02]  /*0de0*/  SHF.R.U64 R14, R10, R12.reuse, R5.reuse ;  /* 0x0000000c0a0e7219 */ /* 0x182fe40000001205 */
[----:B------:R-:W-:-:S05]  /*0df0*/  SHF.R.U32.HI R5, RZ, R12, R5 ;  /* 0x0000000cff057219 */ /* 0x000fca0000011605 */
[----:B------:R-:W1:Y:S01]  /*0e00*/  LDC R15, c[0x0][0x648] ;  /* 0x00019200ff0f7b82 */ /* 0x000e620000000800 */
[-CC-:B--2---:R-:W-:Y:S02]  /*0e10*/  SHF.R.U64 R29, R14, R20.reuse, R5.reuse ;  /* 0x000000140e1d7219 */ /* 0x184fe40000001205 */
[----:B------:R-:W-:-:S05]  /*0e20*/  SHF.R.U32.HI R5, RZ, R20, R5 ;  /* 0x00000014ff057219 */ /* 0x000fca0000011605 */
[----:B------:R-:W2:Y:S01]  /*0e30*/  LDC R21, c[0x0][0x638] ;  /* 0x00018e00ff157b82 */ /* 0x000ea20000000800 */
[-CC-:B---3--:R-:W-:Y:S02]  /*0e40*/  SHF.R.U64 R20, R29, R30.reuse, R5.reuse ;  /* 0x0000001e1d147219 */ /* 0x188fe40000001205 */
[-C--:B------:R-:W-:Y:S02]  /*0e50*/  SHF.L.U32 R3, R3, R30.reuse, RZ ;  /* 0x0000001e03037219 */ /* 0x080fe400000006ff */
[----:B------:R-:W-:Y:S01]  /*0e60*/  SHF.R.U32.HI R5, RZ, R30, R5 ;  /* 0x0000001eff057219 */ /* 0x000fe20000011605 */
[----:B------:R-:W-:Y:S01]  /*0e70*/  IMAD.MOV.U32 R4, RZ, RZ, R20 ;  /* 0x000000ffff047224 */ /* 0x000fe200078e0014 */
[----:B------:R-:W-:Y:S01]  /*0e80*/  LOP3.LUT R12, RZ, R3, RZ, 0x33, !PT ;  /* 0x00000003ff0c7212 */ /* 0x000fe200078e33ff */
[----:B------:R-:W3:Y:S01]  /*0e90*/  LDC R27, c[0x0][0x610] ;  /* 0x00018400ff1b7b82 */ /* 0x000ee20000000800 */
[----:B------:R-:W-:Y:S05]  /*0ea0*/  @!P0 BRA `(.L_x_11) ;  /* 0x0000000000288947 */ /* 0x000fea0003800000 */
[----:B------:R-:W4:Y:S02]  /*0eb0*/  LDC R3, c[0x0][0x64c] ;  /* 0x00019300ff037b82 */ /* 0x000f240000000800 */
[----:B----4-:R-:W-:-:S05]  /*0ec0*/  IADD3 R3, P0, R20, R3, RZ ;  /* 0x0000000314037210 */ /* 0x010fca0007f1e0ff */
        /* <DEDUP_REMOVED lines=8> */
.L_x_11:
[----:B-1----:R-:W-:Y:S01]  /*0f50*/  SHF.R.U64 R4, R4, R15, R5 ;  /* 0x0000000f04047219 */ /* 0x002fe20000001205 */
[----:B0-----:R-:W-:Y:S01]  /*0f60*/  VIADD R5, R26, 0xffffffff ;  /* 0xffffffff1a057836 */ /* 0x001fe20000000000 */
[----:B------:R-:W-:Y:S02]  /*0f70*/  SHF.L.U32 R3, R25, R30, RZ ;  /* 0x0000001e19037219 */ /* 0x000fe400000006ff */
[----:B------:R-:W-:Y:S01]  /*0f80*/  LOP3.LUT R12, R29, R12, RZ, 0xc0, !PT ;  /* 0x0000000c1d0c7212 */ /* 0x000fe200078ec0ff */
[----:B------:R-:W-:Y:S01]  /*0f90*/  IMAD.MOV R8, RZ, RZ, -R4 ;  /* 0x000000ffff087224 */ /* 0x000fe200078e0a04 */
[----:B------:R-:W-:Y:S02]  /*0fa0*/  SEL R6, R6, R31, !P1 ;  /* 0x0000001f06067207 */ /* 0x000fe40004800000 */
[----:B------:R-:W-:Y:S01]  /*0fb0*/  LOP3.LUT R5, R14, R5, RZ, 0xc0, !PT ;  /* 0x000000050e057212 */ /* 0x000fe200078ec0ff */
[----:B------:R-:W-:Y:S02]  /*0fc0*/  IMAD R9, R3, R4, R12 ;  /* 0x0000000403097224 */ /* 0x000fe400078e020c */
[----:B--2---:R-:W-:-:S02]  /*0fd0*/  IMAD R3, R8, R21, R20 ;  /* 0x0000001508037224 */ /* 0x004fc400078e0214 */
[----:B---3--:R-:W-:Y:S02]  /*0fe0*/  IMAD R6, R9, R27, R6 ;  /* 0x0000001b09067224 */ /* 0x008fe400078e0206 */
[----:B------:R-:W-:Y:S02]  /*0ff0*/  IMAD R79, R3, R26, R5 ;  /* 0x0000001a034f7224 */ /* 0x000fe400078e0205 */
[----:B------:R-:W-:-:S03]  /*1000*/  IMAD.MOV.U32 R4, RZ, RZ, 0x1 ;  /* 0x00000001ff047424 */ /* 0x000fc600078e00ff */
[----:B------:R-:W-:Y:S02]  /*1010*/  SEL R80, R79, R6, !P1 ;  /* 0x000000064f507207 */ /* 0x000fe40004800000 */
[----:B------:R-:W-:Y:S02]  /*1020*/  PRMT R3, R4, 0x7610, R3 ;  /* 0x0000761004037816 */ /* 0x000fe40000000003 */
[----:B------:R-:W-:-:S07]  /*1030*/  SEL R79, R6, R79, !P1 ;  /* 0x0000004f064f7207 */ /* 0x000fce0004800000 */
.L_x_9:
[----:B------:R-:W-:-:S08]  /*1040*/  NOP ;  /* 0x0000000000007918 */ /* 0x000fd00000000000 */
[----:B------:R-:W0:Y:S02]  /*1050*/  USETMAXREG.TRY_ALLOC.CTAPOOL UP0, 0xe8 ;  /* 0x000000e8000079c8 */ /* 0x000e240008000600 */
[----:B0-----:R-:W-:-:S13]  /*1060*/  PLOP3.LUT P0, PT, PT, PT, UP0, 0x80, 0x0 ;  /* 0x000000000000781c */ /* 0x001fda0003f0f008 */
[----:B------:R-:W-:Y:S05]  /*1070*/  @!P0 BRA `(.L_x_9) ;  /* 0xfffffffc00f08947 */ /* 0x000fea000383ffff */
[----:B------:R-:W-:Y:S01]  /*1080*/  ULDC.64 UR4, c[0x0][0x598] ;  /* 0x0001660000047ab9 */ /* 0x000fe20000000a00 */
[----:B------:R-:W-:Y:S01]  /*1090*/  ULDC.64 UR36, c[0x0][0x208] ;  /* 0x0000820000247ab9 */ /* 0x000fe20000000a00 */
[----:B------:R-:W-:-:S04]  /*10a0*/  ISETP.NE.U32.AND P0, PT, RZ, UR4, PT ;  /* 0x00000004ff007c0c */ /* 0x000fc8000bf05070 */
[----:B------:R-:W-:-:S13]  /*10b0*/  ISETP.NE.AND.EX P0, PT, RZ, UR5, PT, P0 ;  /* 0x00000005ff007c0c */ /* 0x000fda000bf05300 */
[----:B------:R-:W-:Y:S05]  /*10c0*/  @!P0 BRA `(.L_x_12) ;  /* 0x00000000001c8947 */ /* 0x000fea0003800000 */
[----:B------:R-:W0:Y:S02]  /*10d0*/  LDC.64 R4, c[0x0][0x598] ;  /* 0x00016600ff047b82 */ /* 0x000e240000000a00 */
[----:B0-----:R-:W2:Y:S02]  /*10e0*/  LDG.E.64 R4, desc[UR36][R4.64] ;  /* 0x0000002404047981 */ /* 0x001ea4000c1e1b00 */
[----:B--2---:R-:W-:-:S04]  /*10f0*/  ISETP.NE.U32.AND P0, PT, R4, RZ, PT ;  /* 0x000000ff0400720c */ /* 0x004fc80003f05070 */
[----:B------:R-:W-:-:S13]  /*1100*/  ISETP.NE.AND.EX P0, PT, R5, RZ, PT, P0 ;  /* 0x000000ff0500720c */ /* 0x000fda0003f05300 */
[----:B------:R-:W-:Y:S05]  /*1110*/  @!P0 BRA `(.L_x_12) ;  /* 0x0000000000088947 */ /* 0x000fea0003800000 */
[----:B------:R0:W5:Y:S01]  /*1120*/  LD.E R74, desc[UR36][R4.64] ;  /* 0x00000024044a7980 */ /* 0x000162000c101900 */
[----:B------:R-:W-:Y:S05]  /*1130*/  BRA `(.L_x_13) ;  /* 0x0000000000247947 */ /* 0x000fea0003800000 */
.L_x_12:
[----:B------:R-:W-:Y:S02]  /*1140*/  ULDC.64 UR4, c[0x0][0x588] ;  /* 0x0001620000047ab9 */ /* 0x000fe40000000a00 */
[----:B------:R-:W-:-:S04]  /*1150*/  ISETP.NE.U32.AND P0, PT, RZ, UR4, PT ;  /* 0x00000004ff007c0c */ /* 0x000fc8000bf05070 */
[----:B------:R-:W-:-:S13]  /*1160*/  ISETP.NE.AND.EX P0, PT, RZ, UR5, PT, P0 ;  /* 0x00000005ff007c0c */ /* 0x000fda000bf05300 */
[----:B------:R-:W-:Y:S05]  /*1170*/  @!P0 BRA `(.L_x_14) ;  /* 0x00000000000c8947 */ /* 0x000fea0003800000 */
[----:B------:R-:W0:Y:S02]  /*1180*/  LDC.64 R74, c[0x0][0x588] ;  /* 0x00016200ff4a7b82 */ /* 0x000e240000000a00 */
[----:B0-----:R1:W5:Y:S01]  /*1190*/  LDG.E R74, desc[UR36][R74.64] ;  /* 0x000000244a4a7981 */ /* 0x001362000c1e1900 */
[----:B------:R-:W-:Y:S05]  /*11a0*/  BRA `(.L_x_13) ;  /* 0x0000000000087947 */ /* 0x000fea0003800000 */
.L_x_14:
[----:B------:R-:W-:Y:S02]  /*11b0*/  ULDC UR4, c[0x0][0x580] ;  /* 0x0001600000047ab9 */ /* 0x000fe40000000800 */
[----:B------:R-:W-:-:S07]  /*11c0*/  IMAD.U32 R74, RZ, RZ, UR4 ;  /* 0x00000004ff4a7e24 */ /* 0x000fce000f8e00ff */
.L_x_13:
[----:B------:R-:W-:Y:S02]  /*11d0*/  ULDC.64 UR4, c[0x0][0x5a0] ;  /* 0x0001680000047ab9 */ /* 0x000fe40000000a00 */
[----:B------:R-:W-:-:S04]  /*11e0*/  ISETP.NE.U32.AND P0, PT, RZ, UR4, PT ;  /* 0x00000004ff007c0c */ /* 0x000fc8000bf05070 */
[----:B------:R-:W-:-:S13]  /*11f0*/  ISETP.NE.AND.EX P0, PT, RZ, UR5, PT, P0 ;  /* 0x00000005ff007c0c */ /* 0x000fda000bf05300 */
[----:B------:R-:W-:Y:S05]  /*1200*/  @!P0 BRA `(.L_x_15) ;  /* 0x00000000001c8947 */ /* 0x000fea0003800000 */
[----:B0-----:R-:W0:Y:S02]  /*1210*/  LDC.64 R4, c[0x0][0x5a0] ;  /* 0x00016800ff047b82 */ /* 0x001e240000000a00 */
[----:B0-----:R-:W2:Y:S02]  /*1220*/  LDG.E.64 R4, desc[UR36][R4.64] ;  /* 0x0000002404047981 */ /* 0x001ea4000c1e1b00 */
[----:B--2---:R-:W-:-:S04]  /*1230*/  ISETP.NE.U32.AND P0, PT, R4, RZ, PT ;  /* 0x000000ff0400720c */ /* 0x004fc80003f05070 */
[----:B------:R-:W-:-:S13]  /*1240*/  ISETP.NE.AND.EX P0, PT, R5, RZ, PT, P0 ;  /* 0x000000ff0500720c */ /* 0x000fda0003f05300 */
[----:B------:R-:W-:Y:S05]  /*1250*/  @!P0 BRA `(.L_x_15) ;  /* 0x0000000000088947 */ /* 0x000fea0003800000 */
[----:B-1----:R0:W5:Y:S01]  /*1260*/  LD.E R75, desc[UR36][R4.64] ;  /* 0x00000024044b7980 */ /* 0x002162000c101900 */
[----:B------:R-:W-:Y:S05]  /*1270*/  BRA `(.L_x_16) ;  /* 0x0000000000247947 */ /* 0x000fea0003800000 */
.L_x_15:
[----:B------:R-:W-:Y:S02]  /*1280*/  ULDC.64 UR4, c[0x0][0x590] ;  /* 0x0001640000047ab9 */ /* 0x000fe40000000a00 */
[----:B------:R-:W-:-:S04]  /*1290*/  ISETP.NE.U32.AND P0, PT, RZ, UR4, PT ;  /* 0x00000004ff007c0c */ /* 0x000fc8000bf05070 */
[----:B------:R-:W-:-:S13]  /*12a0*/  ISETP.NE.AND.EX P0, PT, RZ, UR5, PT, P0 ;  /* 0x00000005ff007c0c */ /* 0x000fda000bf05300 */
[----:B------:R-:W-:Y:S05]  /*12b0*/  @!P0 BRA `(.L_x_17) ;  /* 0x00000000000c8947 */ /* 0x000fea0003800000 */
[----:B0-----:R-:W1:Y:S02]  /*12c0*/  LDC.64 R4, c[0x0][0x590] ;  /* 0x00016400ff047b82 */ /* 0x001e640000000a00 */
[----:B-1----:R1:W5:Y:S01]  /*12d0*/  LDG.E R75, desc[UR36][R4.64] ;  /* 0x00000024044b7981 */ /* 0x002362000c1e1900 */
[----:B------:R-:W-:Y:S05]  /*12e0*/  BRA `(.L_x_16) ;  /* 0x0000000000087947 */ /* 0x000fea0003800000 */
.L_x_17:
[----:B------:R-:W-:Y:S02]  /*12f0*/  ULDC UR4, c[0x0][0x584] ;  /* 0x0001610000047ab9 */ /* 0x000fe40000000800 */
[----:B-1----:R-:W-:-:S07]  /*1300*/  IMAD.U32 R75, RZ, RZ, UR4 ;  /* 0x00000004ff4b7e24 */ /* 0x002fce000f8e00ff */
.L_x_16:
[----:B------:R-:W-:-:S13]  /*1310*/  LOP3.LUT P0, RZ, R3, 0xff, RZ, 0xc0, !PT ;  /* 0x000000ff03ff7812 */ /* 0x000fda000780c0ff */
[----:B------:R-:W-:Y:S05]  /*1320*/  @!P0 EXIT ;  /* 0x000000000000894d */ /* 0x000fea0003800000 */
[----:B------:R-:W-:Y:S01]  /*1330*/  SHF.R.U32.HI R3, RZ, 0x1, R0 ;  /* 0x00000001ff037819 */ /* 0x000fe20000011600 */
[----:B------:R-:W-:Y:S01]  /*1340*/  ULDC UR4, c[0x0][0x28c] ;  /* 0x0000a30000047ab9 */ /* 0x000fe20000000800 */
[----:B------:R-:W-:Y:S01]  /*1350*/  SHF.R.U32.HI R0, RZ, 0x2, R23 ;  /* 0x00000002ff007819 */ /* 0x000fe20000011617 */
[----:B------:R-:W-:Y:S01]  /*1360*/  UIADD3 UR4, UR4, 0x1f, URZ ;  /* 0x0000001f04047890 */ /* 0x000fe2000fffe03f */
[----:B------:R-:W-:Y:S01]  /*1370*/  LOP3.LUT R7, R7, 0x1, RZ, 0xc0, !PT ;  /* 0x0000000107077812 */ /* 0x000fe200078ec0ff */
[----:B------:R-:W-:Y:S01]  /*1380*/  IMAD.MOV.U32 R73, RZ, RZ, RZ ;  /* 0x000000ffff497224 */ /* 0x000fe200078e00ff */
[----:B------:R-:W-:Y:S01]  /*1390*/  LOP3.LUT R3, R3, 0x30, RZ, 0xc0, !PT ;  /* 0x0000003003037812 */ /* 0x000fe200078ec0ff */
[----:B------:R-:W-:Y:S01]  /*13a0*/  USHF.R.S32.HI UR5, URZ, 0x1f, UR4 ;  /* 0x0000001f3f057899 */ /* 0x000fe20008011404 */
[----:B------:R-:W-:Y:S01]  /*13b0*/  LOP3.LUT R0, R0, 0x7, RZ, 0xc0, !PT ;  /* 0x0000000700007812 */ /* 0x000fe200078ec0ff */
[----:B01----:R-:W-:Y:S01]  /*13c0*/  IMAD.SHL.U32 R5, R7, 0x40, RZ ;  /* 0x0000004007057824 */ /* 0x003fe200078e00ff */
[----:B------:R-:W-:Y:S01]  /*13d0*/  LOP3.LUT R78, R18, 0x1, RZ, 0xfc, !PT ;  /* 0x00000001124e7812 */ /* 0x000fe200078efcff */
[----:B------:R-:W-:Y:S01]  /*13e0*/  ULEA.HI UR5, UR5, UR4, URZ, 0x5 ;  /* 0x0000000405057291 */ /* 0x000fe2000f8f283f */
[-CC-:B------:R-:W-:Y:S01]  /*13f0*/  IADD3 R4, RZ, -R3.reuse, -R0.reuse ;  /* 0x80000003ff047210 */ /* 0x180fe20007ffe800 */
[----:B------:R-:W-:Y:S01]  /*1400*/  UMOV UR38, URZ ;  /* 0x0000003f00267c82 */ /* 0x000fe20008000000 */
[----:B------:R-:W-:Y:S01]  /*1410*/  LOP3.LUT R0, R5, 0x40, R0, 0xe2, !PT ;  /* 0x0000004005007812 */ /* 0x000fe200078ee200 */
[----:B------:R-:W-:Y:S01]  /*1420*/  ULDC UR4, c[0x0][0x284] ;  /* 0x0000a10000047ab9 */ /* 0x000fe20000000800 */
[----:B------:R-:W-:Y:S01]  /*1430*/  USHF.R.S32.HI UR40, URZ, 0x5, UR5 ;  /* 0x000000053f287899 */ /* 0x000fe20008011405 */
[----:B------:R-:W-:Y:S01]  /*1440*/  IMAD R4, R7, -0x40, R4 ;  /* 0xffffffc007047824 */ /* 0x000fe200078e0204 */
[----:B------:R-:W-:Y:S01]  /*1450*/  LOP3.LUT R72, R0, R3, RZ, 0xfc, !PT ;  /* 0x0000000300487212 */ /* 0x000fe200078efcff */
[----:B------:R-:W-:-:S02]  /*1460*/  UMOV UR39, URZ ;  /* 0x0000003f00277c82 */ /* 0x000fc40008000000 */
[----:B------:R-:W-:-:S07]  /*1470*/  VIADD R76, R4, UR4 ;  /* 0x00000004044c7c36 */ /* 0x000fce0008000000 */
.L_x_131:
[----:B------:R-:W-:Y:S01]  /*1480*/  LOP3.LUT R0, R23, 0x80, RZ, 0xc0, !PT ;  /* 0x0000008017007812 */ /* 0x000fe200078ec0ff */
[----:B------:R-:W0:Y:S01]  /*1490*/  S2UR UR7, SR_CgaCtaId ;  /* 0x00000000000779c3 */ /* 0x000e220000008800 */
[----:B------:R-:W-:Y:S02]  /*14a0*/  UMOV UR6, 0x400 ;  /* 0x0000040000067882 */ /* 0x000fe40000000000 */
[----:B------:R-:W-:-:S06]  /*14b0*/  SHF.R.U32.HI R0, RZ, 0x7, R0 ;  /* 0x00000007ff007819 */ /* 0x000fcc0000011600 */
[----:B-1----:R-:W1:Y:S01]  /*14c0*/  SHFL.IDX PT, R0, R0, RZ, 0x1f ;  /* 0x00001fff00007589 */ /* 0x002e6200000e0000 */
[----:B0-----:R-:W-:Y:S01]  /*14d0*/  ULEA UR6, UR7, UR6, 0x18 ;  /* 0x0000000607067291 */ /* 0x001fe2000f8ec03f */
[----:B-1----:R-:W-:-:S13]  /*14e0*/  R2UR UR4, R0 ;  /* 0x00000000000472ca */ /* 0x002fda00000e0000 */
[----:B------:R-:W-:-:S04]  /*14f0*/  ULEA.HI UR5, UR4, UR4, URZ, 0x1 ;  /* 0x0000000404057291 */ /* 0x000fc8000f8f083f */
[----:B------:R-:W-:-:S04]  /*1500*/  ULOP3.LUT UR5, UR5, 0xffffe, URZ, 0xc0, !UPT ;  /* 0x000ffffe05057892 */ /* 0x000fc8000f8ec03f */
[----:B------:R-:W-:-:S03]  /*1510*/  UIADD3 UR5, UR4, -UR5, URZ ;  /* 0x8000000504057290 */ /* 0x000fc6000fffe03f */
[----:B------:R-:W-:Y:S01]  /*1520*/  ULDC UR4, c[0x0][0x28c] ;  /* 0x0000a30000047ab9 */ /* 0x000fe20000000800 */
[----:B------:R-:W-:Y:S01]  /*1530*/  ULEA UR5, UR5, UR6, 0xc ;  /* 0x0000000605057291 */ /* 0x000fe2000f8e603f */
[----:B------:R-:W-:-:S03]  /*1540*/  ISETP.LT.AND P0, PT, RZ, UR4, PT ;  /* 0x00000004ff007c0c */ /* 0x000fc6000bf01270 */
[----:B------:R-:W-:-:S04]  /*1550*/  UIADD3 UR5, UR5, 0x200, URZ ;  /* 0x0000020005057890 */ /* 0x000fc8000fffe03f */
[----:B------:R-:W-:-:S04]  /*1560*/  USHF.R.U32.HI UR5, URZ, 0x4, UR5 ;  /* 0x000000043f057899 */ /* 0x000fc80008011605 */
[----:B------:R-:W-:-:S04]  /*1570*/  ULOP3.LUT UR5, UR5, 0x3fff, URZ, 0xc0, !UPT ;  /* 0x00003fff05057892 */ /* 0x000fc8000f8ec03f */
[----:B------:R-:W-:Y:S01]  /*1580*/  ULOP3.LUT UR41, UR5, 0x10000, URZ, 0xfc, !UPT ;  /* 0x0001000005297892 */ /* 0x000fe2000f8efc3f */
[----:B--2345:R-:W-:Y:S11]  /*1590*/  @P0 BRA `(.L_x_18) ;  /* 0x0000000000400947 */ /* 0x03cff60003800000 */
[----:B------:R-:W-:Y:S01]  /*15a0*/  MOV R0, 0x0 ;  /* 0x0000000000007802 */ /* 0x000fe20000000f00 */
[----:B------:R-:W-:Y:S01]  /*15b0*/  ULDC.64 UR4, c[0x4][0x68] ;  /* 0x01001a0000047ab9 */ /* 0x000fe20000000a00 */
[----:B------:R-:W-:Y:S01]  /*15c0*/  ULDC.64 UR6, c[0x4][0x8] ;  /* 0x0100020000067ab9 */ /* 0x000fe20000000a00 */
[----:B------:R-:W-:Y:S01]  /*15d0*/  IMAD.U32 R4, RZ, RZ, UR4 ;  /* 0x00000004ff047e24 */ /* 0x000fe2000f8e00ff */
[----:B------:R0:W1:Y:S01]  /*15e0*/  LDC.64 R14, c[0x4][R0] ;  /* 0x01000000000e7b82 */ /* 0x0000620000000a00 */
[----:B------:R-:W-:Y:S01]  /*15f0*/  IMAD.U32 R5, RZ, RZ, UR5 ;  /* 0x00000005ff057e24 */ /* 0x000fe2000f8e00ff */
[----:B------:R-:W-:Y:S01]  /*1600*/  ULDC.64 UR4, c[0x4][0x70] ;  /* 0x01001c0000047ab9 */ /* 0x000fe20000000a00 */
[----:B------:R-:W-:Y:S02]  /*1610*/  IMAD.U32 R10, RZ, RZ, UR6 ;  /* 0x00000006ff0a7e24 */ /* 0x000fe4000f8e00ff */
[----:B------:R-:W-:Y:S02]  /*1620*/  IMAD.U32 R6, RZ, RZ, UR4 ;  /* 0x00000004ff067e24 */ /* 0x000fe4000f8e00ff */
[----:B------:R-:W-:-:S02]  /*1630*/  IMAD.U32 R7, RZ, RZ, UR5 ;  /* 0x00000005ff077e24 */ /* 0x000fc4000f8e00ff */
[----:B------:R-:W-:Y:S02]  /*1640*/  IMAD.U32 R11, RZ, RZ, UR7 ;  /* 0x00000007ff0b7e24 */ /* 0x000fe4000f8e00ff */
[----:B------:R-:W-:Y:S02]  /*1650*/  IMAD.MOV.U32 R8, RZ, RZ, 0x1e1 ;  /* 0x000001e1ff087424 */ /* 0x000fe400078e00ff */
[----:B------:R-:W-:Y:S02]  /*1660*/  IMAD.MOV.U32 R12, RZ, RZ, 0x1 ;  /* 0x00000001ff0c7424 */ /* 0x000fe400078e00ff */
[----:B0-----:R-:W-:-:S07]  /*1670*/  IMAD.MOV.U32 R13, RZ, RZ, RZ ;  /* 0x000000ffff0d7224 */ /* 0x001fce00078e00ff */
[----:B------:R-:W-:-:S07]  /*1680*/  LEPC R20, `(.L_x_18) ;  /* 0x000000001014794e */ /* 0x000fce0000000000 */
[----:B-1---5:R-:W-:Y:S05]  /*1690*/  CALL.ABS.NOINC R14 ;  /* 0x000000000e007343 */ /* 0x022fea0003c00000 */
.L_x_18:
[----:B------:R-:W-:-:S13]  /*16a0*/  ISETP.NE.AND P0, PT, R78, 0x3, PT ;  /* 0x000000034e00780c */ /* 0x000fda0003f05270 */
[----:B------:R-:W-:Y:S05]  /*16b0*/  @!P0 BRA `(.L_x_19) ;  /* 0x0000000000048947 */ /* 0x000fea0003800000 */
[----:B------:R-:W-:Y:S01]  /*16c0*/  BPT.TRAP 0x1 ;  /* 0x000000040000795c */ /* 0x000fe20000300000 */
.L_x_19:
[----:B------:R-:W0:Y:S01]  /*16d0*/  S2UR UR5, SR_CgaCtaId ;  /* 0x00000000000579c3 */ /* 0x000e220000008800 */
[----:B------:R-:W-:Y:S01]  /*16e0*/  UMOV UR4, 0x400 ;  /* 0x0000040000047882 */ /* 0x000fe20000000000 */
[----:B------:R-:W-:Y:S02]  /*16f0*/  IMAD.U32 R0, RZ, RZ, UR38 ;  /* 0x00000026ff007e24 */ /* 0x000fe4000f8e00ff */
[----:B------:R-:W-:-:S03]  /*1700*/  IMAD.U32 R3, RZ, RZ, UR39 ;  /* 0x00000027ff037e24 */ /* 0x000fc6000f8e00ff */
[----:B------:R-:W-:Y:S01]  /*1710*/  SHF.L.U32 R0, R0, 0x1f, RZ ;  /* 0x0000001f00007819 */ /* 0x000fe200000006ff */
[----:B0-----:R-:W-:-:S06]  /*1720*/  ULEA UR4, UR5, UR4, 0x18 ;  /* 0x0000000405047291 */ /* 0x001fcc000f8ec03f */
[----:B------:R-:W-:-:S04]  /*1730*/  IMAD.U32 R6, RZ, RZ, UR4 ;  /* 0x00000004ff067e24 */ /* 0x000fc8000f8e00ff */
[----:B------:R-:W-:-:S04]  /*1740*/  IMAD R3, R3, 0x8, R6 ;  /* 0x0000000803037824 */ /* 0x000fc800078e0206 */
[----:B------:R0:W1:Y:S01]  /*1750*/  SYNCS.PHASECHK.TRANS64.TRYWAIT P1, [R3+URZ], R0 ;  /* 0x00000000030075a7 */ /* 0x000062000802017f */
[----:B------:R-:W-:Y:S05]  /*1760*/  @!P0 BRA `(.L_x_20) ;  /* 0x0000000000048947 */ /* 0x000fea0003800000 */
[----:B------:R-:W-:Y:S01]  /*1770*/  BPT.TRAP 0x1 ;  /* 0x000000040000795c */ /* 0x000fe20000300000 */
.L_x_20:
[----:B-1----:R-:W-:Y:S05]  /*1780*/  @P1 BRA `(.L_x_21) ;  /* 0x0000000000081947 */ /* 0x002fea0003800000 */
[----:B------:R-:W1:Y:S02]  /*1790*/  SYNCS.PHASECHK.TRANS64.TRYWAIT P1, [R3+URZ], R0 ;  /* 0x00000000030075a7 */ /* 0x000e64000802017f */
[----:B-1----:R-:W-:Y:S05]  /*17a0*/  @!P1 BRA `(.L_x_22) ;  /* 0x0000005c00449947 */ /* 0x002fea0003800000 */
.L_x_21:
[----:B------:R-:W-:-:S04]  /*17b0*/  UISETP.LT.AND UP0, UPT, UR40, 0x1, UPT ;  /* 0x000000012800788c */ /* 0x000fc8000bf01270 */
[----:B------:R-:W-:-:S06]  /*17c0*/  USEL UR4, UR40, 0x1, UP0 ;  /* 0x0000000128047887 */ /* 0x000fcc0008000000 */
[----:B01----:R-:W-:Y:S01]  /*17d0*/  IMAD.U32 R0, RZ, RZ, UR4 ;  /* 0x00000004ff007e24 */ /* 0x003fe2000f8e00ff */
[----:B------:R-:W-:Y:S05]  /*17e0*/  WARPSYNC.ALL ;  /* 0x0000000000007948 */ /* 0x000fea0003800000 */
[----:B------:R-:W-:-:S04]  /*17f0*/  IADD3 R0, -R0, UR40, RZ ;  /* 0x0000002800007c10 */ /* 0x000fc8000fffe1ff */
[----:B------:R-:W-:Y:S02]  /*1800*/  ISETP.GE.AND P1, PT, R0, 0x1, PT ;  /* 0x000000010000780c */ /* 0x000fe40003f26270 */
[----:B------:R-:W-:Y:S01]  /*1810*/  R2UR UR4, R6 ;  /* 0x00000000060472ca */ /* 0x000fe200000e0000 */
[----:B------:R-:W-:Y:S01]  /*1820*/  WARPGROUP.ARRIVE ;  /* 0x00000000000079c5 */ /* 0x000fe20000000000 */
[----:B------:R-:W-:Y:S01]  /*1830*/  UMOV UR5, 0x80000020 ;  /* 0x8000002000057882 */ /* 0x000fe20000000000 */
[----:B------:R-:W-:-:S10]  /*1840*/  UMOV UR7, 0x80000020 ;  /* 0x8000002000077882 */ /* 0x000fd40000000000 */
[----:B------:R-:W-:-:S04]  /*1850*/  UIADD3 UR4, UR4, 0x20200, URZ ;  /* 0x0002020004047890 */ /* 0x000fc8000fffe03f */
[----:B------:R-:W-:-:S04]  /*1860*/  USHF.R.U32.HI UR4, URZ, 0x4, UR4 ;  /* 0x000000043f047899 */ /* 0x000fc80008011604 */
[----:B------:R-:W-:-:S04]  /*1870*/  ULOP3.LUT UR4, UR4, 0x3fff, URZ, 0xc0, !UPT ;  /* 0x00003fff04047892 */ /* 0x000fc8000f8ec03f */
[----:B------:R-:W-:Y:S02]  /*1880*/  ULOP3.LUT UR9, UR4, 0x10000, URZ, 0xfc, !UPT ;  /* 0x0001000004097892 */ /* 0x000fe4000f8efc3f */
[----:B------:R-:W-:Y:S02]  /*1890*/  ULEA UR4, UR39, UR41, 0x9 ;  /* 0x0000002927047291 */ /* 0x000fe4000f8e483f */
[----:B------:R-:W-:-:S09]  /*18a0*/  UIMAD UR6, UR39, 0x180, UR9 ;  /* 0x00000180270678a4 */ /* 0x000fd2000f8e0209 */
[----:B------:R-:W-:Y:S01]  /*18b0*/  HGMMA.64x96x16.F32 R24, gdesc[UR4], RZ, !UPT, gsb0 ;  /* 0x01600000041879f0 */ /* 0x000fe2000c0008ff */
[----:B------:R-:W-:Y:S02]  /*18c0*/  UIADD3 UR4, UR4, 0x2, URZ ;  /* 0x0000000204047890 */ /* 0x000fe4000fffe03f */
[----:B------:R-:W-:Y:S01]  /*18d0*/  UIADD3 UR6, UR6, 0x2, URZ ;  /* 0x0000000206067890 */ /* 0x000fe2000fffe03f */
[----:B------:R-:W-:Y:S01]  /*18e0*/  UMOV UR5, 0x80000020 ;  /* 0x8000002000057882 */ /* 0x000fe20000000000 */
[----:B------:R-:W-:Y:S01]  /*18f0*/  UMOV UR7, 0x80000020 ;  /* 0x8000002000077882 */ /* 0x000fe20000000000 */
[----:B------:R-:W-:Y:S02]  /*1900*/  WARPGROUP.DEPBAR.LE gsb0, 0x0 ;  /* 0x00008000000079c5 */ /* 0x000fe40000010000 */
[----:B------:R-:W-:-:S06]  /*1910*/  WARPGROUP.ARRIVE ;  /* 0x00000000000079c5 */ /* 0x000fcc0000000000 */
[----:B------:R-:W-:Y:S03]  /*1920*/  HGMMA.64x96x16.F32 R24, gdesc[UR4], R24, gsb0 ;  /* 0x01600000041879f0 */ /* 0x000fe60008000818 */
[----:B------:R-:W-:Y:S02]  /*1930*/  WARPGROUP.DEPBAR.LE gsb0, 0x0 ;  /* 0x00008000000079c5 */ /* 0x000fe40000010000 */
[----:B------:R-:W-:Y:S05]  /*1940*/  @!P1 BRA `(.L_x_23) ;  /* 0x0000000000e49947 */ /* 0x000fea0003800000 */
[----:B------:R-:W-:Y:S02]  /*1950*/  UIADD3 UR4, UR39, 0x1, URZ ;  /* 0x0000000127047890 */ /* 0x000fe4000fffe03f */
[----:B------:R-:W-:Y:S02]  /*1960*/  IMAD.U32 R3, RZ, RZ, UR39 ;  /* 0x00000027ff037e24 */ /* 0x000fe4000f8e00ff */
[----:B------:R-:W-:-:S04]  /*1970*/  UISETP.NE.AND UP0, UPT, UR4, 0x10, UPT ;  /* 0x000000100400788c */ /* 0x000fc8000bf05270 */
[----:B------:R-:W-:Y:S02]  /*1980*/  USEL UR5, URZ, 0x1, UP0 ;  /* 0x000000013f057887 */ /* 0x000fe40008000000 */
[----:B------:R-:W-:Y:S02]  /*1990*/  USEL UR8, UR4, URZ, UP0 ;  /* 0x0000003f04087287 */ /* 0x000fe40008000000 */
[----:B------:R-:W-:-:S06]  /*19a0*/  ULOP3.LUT UR5, UR38, UR5, URZ, 0x3c, !UPT ;  /* 0x0000000526057292 */ /* 0x000fcc000f8e3c3f */
[----:B------:R-:W-:-:S07]  /*19b0*/  IMAD.U32 R7, RZ, RZ, UR5 ;  /* 0x00000005ff077e24 */ /* 0x000fce000f8e00ff */
.L_x_30:
[----:B------:R-:W-:Y:S05]  /*19c0*/  @!P0 BRA `(.L_x_24) ;  /* 0x0000000000048947 */ /* 0x000fea0003800000 */
[----:B------:R-:W-:Y:S01]  /*19d0*/  BPT.TRAP 0x1 ;  /* 0x000000040000795c */ /* 0x000fe20000300000 */
.L_x_24:
[----:B------:R-:W0:Y:S01]  /*19e0*/  S2UR UR5, SR_CgaCtaId ;  /* 0x00000000000579c3 */ /* 0x000e220000008800 */
[----:B------:R-:W-:Y:S01]  /*19f0*/  UMOV UR4, 0x400 ;  /* 0x0000040000047882 */ /* 0x000fe20000000000 */
[----:B------:R-:W-:Y:S01]  /*1a00*/  IMAD.U32 R5, RZ, RZ, UR8 ;  /* 0x00000008ff057e24 */ /* 0x000fe2000f8e00ff */
[----:B------:R-:W-:Y:S01]  /*1a10*/  SHF.L.U32 R4, R7, 0x1f, RZ ;  /* 0x0000001f07047819 */ /* 0x000fe200000006ff */
[----:B0-----:R-:W-:-:S06]  /*1a20*/  ULEA UR4, UR5, UR4, 0x18 ;  /* 0x0000000405047291 */ /* 0x001fcc000f8ec03f */
[----:B------:R-:W-:-:S04]  /*1a30*/  IMAD.U32 R6, RZ, RZ, UR4 ;  /* 0x00000004ff067e24 */ /* 0x000fc8000f8e00ff */
[----:B------:R-:W-:-:S04]  /*1a40*/  IMAD R5, R5, 0x8, R6 ;  /* 0x0000000805057824 */ /* 0x000fc800078e0206 */
[----:B------:R0:W1:Y:S01]  /*1a50*/  SYNCS.PHASECHK.TRANS64.TRYWAIT P1, [R5+URZ], R4 ;  /* 0x00000004050075a7 */ /* 0x000062000802017f */
[----:B------:R-:W-:Y:S05]  /*1a60*/  @!P0 BRA `(.L_x_25) ;  /* 0x0000000000048947 */ /* 0x000fea0003800000 */
[----:B------:R-:W-:Y:S01]  /*1a70*/  BPT.TRAP 0x1 ;  /* 0x000000040000795c */ /* 0x000fe20000300000 */
.L_x_25:
[----:B-1----:R-:W-:Y:S05]  /*1a80*/  @P1 BRA `(.L_x_26) ;  /* 0x0000000000081947 */ /* 0x002fea0003800000 */
[----:B------:R-:W1:Y:S02]  /*1a90*/  SYNCS.PHASECHK.TRANS64.TRYWAIT P1, [R5+URZ], R4 ;  /* 0x00000004050075a7 */ /* 0x000e64000802017f */
[----:B-1----:R-:W-:Y:S05]  /*1aa0*/  @!P1 BRA `(.L_x_27) ;  /* 0x0000005800989947 */ /* 0x002fea0003800000 */
.L_x_26:
[----:B------:R-:W-:Y:S01]  /*1ab0*/  ULEA UR4, UR8, UR41, 0x9 ;  /* 0x0000002908047291 */ /* 0x000fe2000f8e483f */
[----:B------:R-:W-:Y:S01]  /*1ac0*/  WARPGROUP.ARRIVE ;  /* 0x00000000000079c5 */ /* 0x000fe20000000000 */
[----:B------:R-:W-:Y:S01]  /*1ad0*/  UIMAD UR6, UR8, 0x180, UR9 ;  /* 0x00000180080678a4 */ /* 0x000fe2000f8e0209 */
[----:B------:R-:W-:Y:S01]  /*1ae0*/  UMOV UR5, 0x80000020 ;  /* 0x8000002000057882 */ /* 0x000fe20000000000 */
[----:B------:R-:W-:-:S07]  /*1af0*/  UMOV UR7, 0x80000020 ;  /* 0x8000002000077882 */ /* 0x000fce0000000000 */
[----:B------:R-:W-:Y:S01]  /*1b00*/  HGMMA.64x96x16.F32 R24, gdesc[UR4], R24, gsb0 ;  /* 0x01600000041879f0 */ /* 0x000fe20008000818 */
        /* <DEDUP_REMOVED lines=9> */
[----:B------:R-:W-:Y:S01]  /*1ba0*/  BPT.TRAP 0x1 ;  /* 0x000000040000795c */ /* 0x000fe20000300000 */
.L_x_28:
[----:B------:R-:W-:-:S13]  /*1bb0*/  ISETP.NE.AND P1, PT, R19, RZ, PT ;  /* 0x000000ff1300720c */ /* 0x000fda0003f25270 */
[----:B01----:R-:W-:-:S04]  /*1bc0*/  @P1 IMAD R4, R3, 0x8, R6 ;  /* 0x0000000803041824 */ /* 0x003fc800078e0206 */
[----:B------:R-:W-:-:S05]  /*1bd0*/  @P1 VIADD R5, R4, 0x80 ;  /* 0x0000008004051836 */ /* 0x000fca0000000000 */
[----:B------:R-:W-:-:S04]  /*1be0*/  @P1 PRMT R5, R22, 0x654, R5 ;  /* 0x0000065416051816 */ /* 0x000fc80000000005 */
[----:B------:R0:W-:Y:S01]  /*1bf0*/  @P1 SYNCS.ARRIVE.TRANS64.RED.A1T0 RZ, [R5+URZ], RZ ;  /* 0x000000ff05ff19a7 */ /* 0x0001e2000810043f */
[----:B------:R-:W-:-:S13]  /*1c00*/  ISETP.GT.U32.AND P1, PT, R18, 0x1, PT ;  /* 0x000000011200780c */ /* 0x000fda0003f24070 */
[----:B0-----:R-:W-:Y:S05]  /*1c10*/  @P1 BRA `(.L_x_29) ;  /* 0x0000000000041947 */ /* 0x001fea0003800000 */
[----:B------:R-:W-:Y:S01]  /*1c20*/  BPT.TRAP 0x1 ;  /* 0x000000040000795c */ /* 0x000fe20000300000 */
.L_x_29:
[----:B------:R-:W-:Y:S01]  /*1c30*/  UIADD3 UR8, UR8, 0x1, URZ ;  /* 0x0000000108087890 */ /* 0x000fe2000fffe03f */
[C---:B------:R-:W-:Y:S01]  /*1c40*/  ISETP.GT.AND P2, PT, R0.reuse, 0x1, PT ;  /* 0x000000010000780c */ /* 0x040fe20003f44270 */
[----:B------:R-:W-:Y:S02]  /*1c50*/  VIADD R3, R3, 0x1 ;  /* 0x0000000103037836 */ /* 0x000fe40000000000 */
[----:B------:R-:W-:Y:S01]  /*1c60*/  UISETP.NE.AND UP0, UPT, UR8, 0x10, UPT ;  /* 0x000000100800788c */ /* 0x000fe2000bf05270 */
[----:B------:R-:W-:Y:S02]  /*1c70*/  VIADD R0, R0, 0xffffffff ;  /* 0xffffffff00007836 */ /* 0x000fe40000000000 */
[C---:B------:R-:W-:Y:S01]  /*1c80*/  ISETP.NE.AND P1, PT, R3.reuse, 0x10, PT ;  /* 0x000000100300780c */ /* 0x040fe20003f25270 */
[----:B------:R-:W-:Y:S02]  /*1c90*/  USEL UR4, URZ, 0x1, UP0 ;  /* 0x000000013f047887 */ /* 0x000fe40008000000 */
[----:B------:R-:W-:Y:S01]  /*1ca0*/  USEL UR8, UR8, URZ, UP0 ;  /* 0x0000003f08087287 */ /* 0x000fe20008000000 */
[----:B------:R-:W-:-:S03]  /*1cb0*/  SEL R3, R3, RZ, P1 ;  /* 0x000000ff03037207 */ /* 0x000fc60000800000 */
[----:B------:R-:W-:Y:S01]  /*1cc0*/  LOP3.LUT R7, R7, UR4, RZ, 0x3c, !PT ;  /* 0x0000000407077c12 */ /* 0x000fe2000f8e3cff */
[----:B------:R-:W-:Y:S07]  /*1cd0*/  @P2 BRA `(.L_x_30) ;  /* 0xfffffffc00382947 */ /* 0x000fee000383ffff */
.L_x_23:
[----:B------:R-:W0:Y:S02]  /*1ce0*/  LDC R0, c[0x0][0x28c] ;  /* 0x0000a300ff007b82 */ /* 0x000e240000000800 */
[----:B0-----:R-:W-:-:S13]  /*1cf0*/  ISETP.GE.AND P1, PT, R0, 0x1, PT ;  /* 0x000000010000780c */ /* 0x001fda0003f26270 */
[----:B------:R-:W-:Y:S05]  /*1d00*/  @!P1 BRA `(.L_x_31) ;  /* 0x0000000000409947 */ /* 0x000fea0003800000 */
[----:B------:R-:W-:Y:S05]  /*1d10*/  @!P0 BRA `(.L_x_32) ;  /* 0x0000000000048947 */ /* 0x000fea0003800000 */
[----:B------:R-:W-:Y:S01]  /*1d20*/  BPT.TRAP 0x1 ;  /* 0x000000040000795c */ /* 0x000fe20000300000 */
.L_x_32:
[----:B------:R-:W-:Y:S01]  /*1d30*/  ISETP.NE.AND P0, PT, R19, RZ, PT ;  /* 0x000000ff1300720c */ /* 0x000fe20003f05270 */
[----:B------:R-:W-:-:S12]  /*1d40*/  UISETP.LT.AND UP1, UPT, UR40, 0x1, UPT ;  /* 0x000000012800788c */ /* 0x000fd8000bf21270 */
[----:B------:R-:W-:-:S05]  /*1d50*/  VOTEU.ANY UP0, P0 ;  /* 0x00000000003f7886 */ /* 0x000fca0000000100 */
[----:B------:R-:W-:-:S04]  /*1d60*/  @UP0 USEL UR4, UR40, 0x1, UP1 ;  /* 0x0000000128040887 */ /* 0x000fc80008800000 */
[----:B------:R-:W-:-:S06]  /*1d70*/  @UP0 UIADD3 UR4, UR39, UR40, -UR4 ;  /* 0x0000002827040290 */ /* 0x000fcc000fffe804 */
[----:B------:R-:W-:-:S04]  /*1d80*/  IMAD.U32 R0, RZ, RZ, UR4 ;  /* 0x00000004ff007e24 */ /* 0x000fc8000f8e00ff */
[----:B------:R-:W-:-:S05]  /*1d90*/  @P0 IMAD.SHL.U32 R0, R0, 0x8, RZ ;  /* 0x0000000800000824 */ /* 0x000fca00078e00ff */
[----:B------:R-:W-:-:S04]  /*1da0*/  @P0 LOP3.LUT R0, R0, 0x78, RZ, 0xc0, !PT ;  /* 0x0000007800000812 */ /* 0x000fc800078ec0ff */
[----:B------:R-:W-:-:S04]  /*1db0*/  @P0 IADD3 R3, R6, 0x80, R0 ;  /* 0x0000008006030810 */ /* 0x000fc80007ffe000 */
[----:B------:R-:W-:-:S04]  /*1dc0*/  @P0 PRMT R3, R22, 0x654, R3 ;  /* 0x0000065416030816 */ /* 0x000fc80000000003 */
[----:B------:R0:W-:Y:S01]  /*1dd0*/  @P0 SYNCS.ARRIVE.TRANS64.RED.A1T0 RZ, [R3+URZ], RZ ;  /* 0x000000ff03ff09a7 */ /* 0x0001e2000810043f */
[----:B------:R-:W-:-:S13]  /*1de0*/  ISETP.GT.U32.AND P0, PT, R18, 0x1, PT ;  /* 0x000000011200780c */ /* 0x000fda0003f04070 */
[----:B0-----:R-:W-:Y:S05]  /*1df0*/  @P0 BRA `(.L_x_31) ;  /* 0x0000000000040947 */ /* 0x001fea0003800000 */
[----:B------:R-:W-:Y:S01]  /*1e00*/  BPT.TRAP 0x1 ;  /* 0x000000040000795c */ /* 0x000fe20000300000 */
.L_x_31:
[----:B------:R-:W0:Y:S01]  /*1e10*/  LDC R4, c[0x0][0x288] ;  /* 0x0000a200ff047b82 */ /* 0x000e220000000800 */
[----:B------:R-:W-:Y:S01]  /*1e20*/  UIADD3 UR39, UR40, UR39, URZ ;  /* 0x0000002728277290 */ /* 0x000fe2000fffe03f */
[----:B------:R-:W-:Y:S01]  /*1e30*/  IMAD R3, R80, 0x60, RZ ;  /* 0x0000006050037824 */ /* 0x000fe200078e02ff */
[----:B------:R-:W-:Y:S01]  /*1e40*/  ULDC UR8, c[0x0][0x284] ;  /* 0x0000a10000087ab9 */ /* 0x000fe20000000800 */
[----:B------:R-:W-:Y:S01]  /*1e50*/  IMAD.SHL.U32 R5, R79, 0x80, RZ ;  /* 0x000000804f057824 */ /* 0x000fe200078e00ff */
[----:B------:R-:W-:Y:S01]  /*1e60*/  USHF.R.U32.HI UR4, URZ, 0x4, UR39 ;  /* 0x000000043f047899 */ /* 0x000fe20008011627 */
[C---:B------:R-:W-:Y:S01]  /*1e70*/  IMAD.SHL.U32 R10, R23.reuse, 0x2, RZ ;  /* 0x00000002170a7824 */ /* 0x040fe200078e00ff */
[----:B------:R-:W-:Y:S01]  /*1e80*/  UISETP.GT.U32.AND UP1, UPT, UR39, 0xf, UPT ;  /* 0x0000000f2700788c */ /* 0x000fe2000bf24070 */
[----:B------:R-:W-:Y:S01]  /*1e90*/  LOP3.LUT R0, R23, 0x3, RZ, 0xc0, !PT ;  /* 0x0000000317007812 */ /* 0x000fe200078ec0ff */
[----:B------:R-:W-:Y:S01]  /*1ea0*/  ULOP3.LUT UR4, UR4, 0x1, URZ, 0xc0, !UPT ;  /* 0x0000000104047892 */ /* 0x000fe2000f8ec03f */
[----:B------:R-:W-:Y:S01]  /*1eb0*/  SHF.R.S32.HI R13, RZ, 0x1f, R77 ;  /* 0x0000001fff0d7819 */ /* 0x000fe2000001144d */
[----:B------:R-:W-:Y:S01]  /*1ec0*/  UISETP.LT.U32.AND UP1, UPT, UR40, 0x10, UP1 ;  /* 0x000000102800788c */ /* 0x000fe20008f21070 */
[----:B------:R-:W-:Y:S01]  /*1ed0*/  LOP3.LUT R10, R3, 0x6, R10, 0xf8, !PT ;  /* 0x00000006030a7812 */ /* 0x000fe200078ef80a */
[----:B------:R-:W-:Y:S01]  /*1ee0*/  UISETP.NE.U32.AND UP0, UPT, UR4, 0x1, UPT ;  /* 0x000000010400788c */ /* 0x000fe2000bf05070 */
[----:B------:R-:W-:-:S02]  /*1ef0*/  ULDC.64 UR6, c[0x0][0x5d0] ;  /* 0x0001740000067ab9 */ /* 0x000fc40000000a00 */
[--C-:B------:R-:W-:Y:S01]  /*1f00*/  SHF.R.S32.HI R11, RZ, 0x1f, R10.reuse ;  /* 0x0000001fff0b7819 */ /* 0x100fe2000001140a */
[----:B------:R-:W-:Y:S02]  /*1f10*/  UISETP.GT.U32.AND UP0, UPT, UR40, 0xf, !UP0 ;  /* 0x0000000f2800788c */ /* 0x000fe4000c704070 */
[----:B------:R-:W-:Y:S02]  /*1f20*/  USEL UR5, URZ, 0x1, !UP1 ;  /* 0x000000013f057887 */ /* 0x000fe4000c800000 */
[----:B------:R-:W-:Y:S01]  /*1f30*/  USEL UR4, URZ, 0x1, !UP0 ;  /* 0x000000013f047887 */ /* 0x000fe2000c000000 */
[----:B------:R-:W-:Y:S01]  /*1f40*/  IMAD.WIDE.U32 R6, R77, UR6, R10 ;  /* 0x000000064d067c25 */ /* 0x000fe2000f8e000a */
[----:B------:R-:W-:Y:S01]  /*1f50*/  ULOP3.LUT UR39, UR39, 0xf, URZ, 0xc0, !UPT ;  /* 0x0000000f27277892 */ /* 0x000fe2000f8ec03f */
[----:B0-----:R-:W-:Y:S01]  /*1f60*/  ISETP.GE.AND P0, PT, R3, R4, PT ;  /* 0x000000040300720c */ /* 0x001fe20003f06270 */
[----:B------:R-:W-:Y:S01]  /*1f70*/  ULOP3.LUT UR38, UR4, UR38, UR5, 0x96, !UPT ;  /* 0x0000002604267292 */ /* 0x000fe2000f8e9605 */
[----:B------:R-:W-:-:S02]  /*1f80*/  IMAD R0, R0, -0x2, R4 ;  /* 0xfffffffe00007824 */ /* 0x000fc400078e0204 */
[----:B------:R-:W-:Y:S01]  /*1f90*/  ISETP.GE.OR P0, PT, R5, UR8, P0 ;  /* 0x0000000805007c0c */ /* 0x000fe20008706670 */
[----:B------:R-:W-:-:S04]  /*1fa0*/  IMAD R4, R13, UR6, RZ ;  /* 0x000000060d047c24 */ /* 0x000fc8000f8e02ff */
[----:B------:R-:W-:Y:S02]  /*1fb0*/  IMAD R9, R77, UR7, R4 ;  /* 0x000000074d097c24 */ /* 0x000fe4000f8e0204 */
[----:B------:R-:W-:Y:S02]  /*1fc0*/  IMAD.IADD R4, R0, 0x1, -R3 ;  /* 0x0000000100047824 */ /* 0x000fe400078e0a03 */
[----:B------:R-:W-:Y:S02]  /*1fd0*/  IMAD.IADD R7, R7, 0x1, R9 ;  /* 0x0000000107077824 */ /* 0x000fe400078e0209 */
[----:B------:R-:W-:Y:S02]  /*1fe0*/  IMAD.MOV.U32 R0, RZ, RZ, -0x1 ;  /* 0xffffffffff007424 */ /* 0x000fe400078e00ff */
[----:B------:R-:W-:Y:S05]  /*1ff0*/  @P0 BRA `(.L_x_33) ;  /* 0x00000030006c0947 */ /* 0x000fea0003800000 */
[----:B------:R-:W0:Y:S01]  /*2000*/  LDC.64 R86, c[0x0][0x5c8] ;  /* 0x00017200ff567b82 */ /* 0x000e220000000a00 */
[----:B-----5:R-:W-:Y:S01]  /*2010*/  FSETP.NEU.AND P0, PT, R75, RZ, PT ;  /* 0x000000ff4b00720b */ /* 0x020fe20003f0d000 */
[----:B------:R-:W-:Y:S01]  /*2020*/  IMAD.WIDE R80, R79, 0x80, R72 ;  /* 0x000000804f507825 */ /* 0x000fe200078e0248 */
[----:B------:R-:W-:Y:S01]  /*2030*/  ISETP.GT.AND P2, PT, R4, RZ, PT ;  /* 0x000000ff0400720c */ /* 0x000fe20003f44270 */
[----:B------:R-:W-:Y:S02]  /*2040*/  BSSY B0, `(.L_x_33) ;  /* 0x0000316000007945 */ /* 0x000fe40003800000 */
[----:B------:R-:W-:-:S05]  /*2050*/  IMAD.IADD R3, R76, 0x1, -R5 ;  /* 0x000000014c037824 */ /* 0x000fca00078e0a05 */
[----:B------:R-:W-:Y:S01]  /*2060*/  ISETP.GT.AND P1, PT, R3, RZ, P2 ;  /* 0x000000ff0300720c */ /* 0x000fe20001724270 */
[-C--:B0-----:R-:W-:Y:S02]  /*2070*/  IMAD R5, R81, R86.reuse, RZ ;  /* 0x0000005651057224 */ /* 0x081fe400078e02ff */
[----:B------:R-:W-:-:S04]  /*2080*/  IMAD.WIDE.U32 R82, R80, R86, R6 ;  /* 0x0000005650527225 */ /* 0x000fc800078e0006 */
[----:B------:R-:W-:-:S04]  /*2090*/  IMAD R5, R80, R87, R5 ;  /* 0x0000005750057224 */ /* 0x000fc800078e0205 */
[----:B------:R-:W-:Y:S01]  /*20a0*/  IMAD.IADD R95, R83, 0x1, R5 ;  /* 0x00000001535f7824 */ /* 0x000fe200078e0205 */
[----:B------:R-:W-:Y:S06]  /*20b0*/  @!P0 BRA `(.L_x_34) ;  /* 0x0000002000888947 */ /* 0x000fec0003800000 */
[----:B------:R-:W0:Y:S01]  /*20c0*/  LDC.64 R88, c[0x0][0x5b8] ;  /* 0x00016e00ff587b82 */ /* 0x000e220000000a00 */
[----:B------:R-:W-:-:S07]  /*20d0*/  ULDC.64 UR4, c[0x0][0x5c0] ;  /* 0x0001700000047ab9 */ /* 0x000fce0000000a00 */
[----:B------:R-:W1:Y:S08]  /*20e0*/  LDC.64 R90, c[0x0][0x5b0] ;  /* 0x00016c00ff5a7b82 */ /* 0x000e700000000a00 */
[----:B------:R-:W2:Y:S01]  /*20f0*/  LDC.64 R92, c[0x0][0x5a8] ;  /* 0x00016a00ff5c7b82 */ /* 0x000ea20000000a00 */
[-C--:B0-----:R-:W-:Y:S02]  /*2100*/  IMAD R6, R13, R88.reuse, RZ ;  /* 0x000000580d067224 */ /* 0x081fe400078e02ff */
[----:B------:R-:W-:-:S04]  /*2110*/  IMAD.WIDE.U32 R84, R77, R88, R10 ;  /* 0x000000584d547225 */ /* 0x000fc800078e000a */
[----:B------:R-:W-:Y:S02]  /*2120*/  IMAD R79, R77, R89, R6 ;  /* 0x000000594d4f7224 */ /* 0x000fe400078e0206 */
[-C--:B-1----:R-:W-:Y:S02]  /*2130*/  IMAD R5, R81, R90.reuse, RZ ;  /* 0x0000005a51057224 */ /* 0x082fe400078e02ff */
[----:B------:R-:W-:Y:S02]  /*2140*/  IMAD.IADD R13, R85, 0x1, R79 ;  /* 0x00000001550d7824 */ /* 0x000fe400078e024f */
[----:B------:R-:W-:Y:S02]  /*2150*/  IMAD.MOV.U32 R12, RZ, RZ, R84 ;  /* 0x000000ffff0c7224 */ /* 0x000fe400078e0054 */
[C---:B------:R-:W-:Y:S02]  /*2160*/  IMAD R83, R80.reuse, R91, R5 ;  /* 0x0000005b50537224 */ /* 0x040fe400078e0205 */
[----:B------:R-:W-:-:S04]  /*2170*/  IMAD.WIDE.U32 R6, R80, R90, R12 ;  /* 0x0000005a50067225 */ /* 0x000fc800078e000c */
[----:B------:R-:W-:Y:S01]  /*2180*/  IMAD.IADD R5, R7, 0x1, R83 ;  /* 0x0000000107057824 */ /* 0x000fe200078e0253 */
[----:B--2---:R-:W-:-:S04]  /*2190*/  LEA R14, P0, R6, R92, 0x1 ;  /* 0x0000005c060e7211 */ /* 0x004fc800078008ff */
[----:B------:R-:W-:-:S05]  /*21a0*/  LEA.HI.X R15, R6, R93, R5, 0x1, P0 ;  /* 0x0000005d060f7211 */ /* 0x000fca00000f0c05 */
[----:B------:R0:W2:Y:S01]  /*21b0*/  @P1 LDG.E.LTC128B.U16 R5, desc[UR36][R14.64] ;  /* 0x000000240e051981 */ /* 0x0000a2000c1e1520 */
[----:B------:R-:W-:Y:S01]  /*21c0*/  IMAD.WIDE.U32 R6, R80, R90, R10 ;  /* 0x0000005a50067225 */ /* 0x000fe200078e000a */
[----:B------:R-:W-:Y:S03]  /*21d0*/  BSSY B1, `(.L_x_35) ;  /* 0x0000013000017945 */ /* 0x000fe60003800000 */
[----:B------:R-:W-:Y:S02]  /*21e0*/  IMAD.IADD R7, R83, 0x1, R7 ;  /* 0x0000000153077824 */ /* 0x000fe400078e0207 */
[----:B------:R-:W-:Y:S01]  /*21f0*/  IMAD.WIDE.U32 R20, R77, R88, R6 ;  /* 0x000000584d147225 */ /* 0x000fe200078e0006 */
[----:B0-----:R-:W-:-:S03]  /*2200*/  SHF.L.U64.HI R15, R90, 0x3, R91 ;  /* 0x000000035a0f7819 */ /* 0x001fc6000001025b */
[----:B------:R-:W-:Y:S01]  /*2210*/  IMAD.IADD R7, R79, 0x1, R21 ;  /* 0x000000014f077824 */ /* 0x000fe200078e0215 */
[----:B------:R-:W-:Y:S01]  /*2220*/  LEA R6, P4, R20, R92, 0x1 ;  /* 0x0000005c14067211 */ /* 0x000fe200078808ff */
[----:B------:R-:W-:-:S03]  /*2230*/  IMAD.SHL.U32 R14, R90, 0x8, RZ ;  /* 0x000000085a0e7824 */ /* 0x000fc600078e00ff */
[----:B------:R-:W-:Y:S01]  /*2240*/  LEA.HI.X R7, R20, R93, R7, 0x1, P4 ;  /* 0x0000005d14077211 */ /* 0x000fe200020f0c07 */
[----:B--2---:R-:W-:-:S05]  /*2250*/  HADD2.F32 R8, -RZ, R5.H0_H0 ;  /* 0x20000005ff087230 */ /* 0x004fca0000004100 */
[----:B------:R-:W-:Y:S01]  /*2260*/  FMUL R9, R8, R75 ;  /* 0x0000004b08097220 */ /* 0x000fe20000400000 */
[----:B------:R-:W-:-:S03]  /*2270*/  LEA R8, P0, R82, UR4, 0x1 ;  /* 0x0000000452087c11 */ /* 0x000fc6000f8008ff */
[----:B------:R-:W-:Y:S01]  /*2280*/  FFMA R24, R24, R74, R9 ;  /* 0x0000004a18187223 */ /* 0x000fe20000000009 */
[----:B------:R-:W-:Y:S02]  /*2290*/  LEA.HI.X R9, R82, UR5, R95, 0x1, P0 ;  /* 0x0000000552097c11 */ /* 0x000fe400080f0c5f */
[----:B------:R-:W-:Y:S02]  /*22a0*/  ISETP.GT.AND P0, PT, R4, 0x1, PT ;  /* 0x000000010400780c */ /* 0x000fe40003f04270 */
[----:B------:R-:W-:Y:S02]  /*22b0*/  F2FP.F16.F32.PACK_AB R24, RZ, R24 ;  /* 0x00000018ff18723e */ /* 0x000fe400000000ff */
[----:B------:R-:W-:-:S03]  /*22c0*/  ISETP.GT.AND P3, PT, R3, RZ, P0 ;  /* 0x000000ff0300720c */ /* 0x000fc60000764270 */
[----:B------:R0:W-:Y:S10]  /*22d0*/  @P1 STG.E.U16 desc[UR36][R8.64], R24 ;  /* 0x0000001808001986 */ /* 0x0001f4000c101524 */
[----:B------:R-:W-:Y:S05]  /*22e0*/  @!P3 BRA `(.L_x_36) ;  /* 0x000000000004b947 */ /* 0x000fea0003800000 */
[----:B------:R1:W5:Y:S02]  /*22f0*/  LDG.E.LTC128B.U16 R5, desc[UR36][R6.64+0x2] ;  /* 0x0000022406057981 */ /* 0x000364000c1e1520 */
.L_x_36:
[----:B------:R-:W-:Y:S05]  /*2300*/  BSYNC B1 ;  /* 0x0000000000017941 */ /* 0x000fea0003800000 */
.L_x_35:
[----:B-----5:R-:W-:Y:S01]  /*2310*/  HADD2.F32 R12, -RZ, R5.H0_H0 ;  /* 0x20000005ff0c7230 */ /* 0x020fe20000004100 */
[----:B------:R-:W-:Y:S01]  /*2320*/  ISETP.GT.AND P2, PT, R3, 0x8, P2 ;  /* 0x000000080300780c */ /* 0x000fe20001744270 */
[----:B------:R-:W-:Y:S01]  /*2330*/  IMAD.WIDE.U32 R20, R80, R90, R14 ;  /* 0x0000005a50147225 */ /* 0x000fe200078e000e */
[----:B0-----:R-:W-:-:S03]  /*2340*/  PRMT R24, R5, 0x7610, R24 ;  /* 0x0000761005187816 */ /* 0x001fc60000000018 */
[----:B------:R-:W-:Y:S01]  /*2350*/  FMUL R12, R12, R75 ;  /* 0x0000004b0c0c7220 */ /* 0x000fe20000400000 */
[----:B------:R-:W-:Y:S01]  /*2360*/  IMAD.IADD R83, R83, 0x1, R21 ;  /* 0x0000000153537824 */ /* 0x000fe200078e0215 */
[----:B------:R-:W-:Y:S02]  /*2370*/  IADD3 R84, P1, R84, R20, RZ ;  /* 0x0000001454547210 */ /* 0x000fe40007f3e0ff */
[----:B------:R-:W-:-:S03]  /*2380*/  FFMA R12, R25, R74, R12 ;  /* 0x0000004a190c7223 */ /* 0x000fc6000000000c */
[----:B------:R-:W-:Y:S01]  /*2390*/  IMAD.X R13, R83, 0x1, R13, P1 ;  /* 0x00000001530d7824 */ /* 0x000fe200008e060d */
[C---:B------:R-:W-:Y:S02]  /*23a0*/  LEA R14, P1, R84.reuse, R92, 0x1 ;  /* 0x0000005c540e7211 */ /* 0x040fe400078208ff */
[----:B------:R-:W-:Y:S02]  /*23b0*/  F2FP.F16.F32.PACK_AB R12, RZ, R12 ;  /* 0x0000000cff0c723e */ /* 0x000fe400000000ff */
[----:B------:R-:W-:Y:S02]  /*23c0*/  LEA.HI.X R15, R84, R93, R13, 0x1, P1 ;  /* 0x0000005d540f7211 */ /* 0x000fe400008f0c0d */
[----:B------:R-:W-:-:S05]  /*23d0*/  PRMT R21, R12, 0x7610, R21 ;  /* 0x000076100c157816 */ /* 0x000fca0000000015 */
[----:B------:R0:W-:Y:S04]  /*23e0*/  @P3 STG.E.U16 desc[UR36][R8.64+0x2], R21 ;  /* 0x0000021508003986 */ /* 0x0001e8000c101524 */
[----:B------:R-:W2:Y:S01]  /*23f0*/  @P2 LDG.E.LTC128B.U16 R24, desc[UR36][R14.64] ;  /* 0x000000240e182981 */ /* 0x000ea2000c1e1520 */
[----:B------:R-:W-:Y:S01]  /*2400*/  IADD3 R20, P1, R10, R20, RZ ;  /* 0x000000140a147210 */ /* 0x000fe20007f3e0ff */
[----:B------:R-:W-:Y:S01]  /*2410*/  BSSY B1, `(.L_x_37) ;  /* 0x0000011000017945 */ /* 0x000fe20003800000 */
[C---:B------:R-:W-:Y:S02]  /*2420*/  SHF.L.U64.HI R13, R86.reuse, 0x4, R87 ;  /* 0x00000004560d7819 */ /* 0x040fe40000010257 */
[----:B------:R-:W-:Y:S01]  /*2430*/  ISETP.GT.AND P0, PT, R3, 0x8, P0 ;  /* 0x000000080300780c */ /* 0x000fe20000704270 */
[----:B0-----:R-:W-:Y:S01]  /*2440*/  IMAD.X R21, R11, 0x1, R83, P1 ;  /* 0x000000010b157824 */ /* 0x001fe200008e0653 */
[----:B------:R-:W-:Y:S01]  /*2450*/  LEA R12, P1, R86, R8, 0x4 ;  /* 0x00000008560c7211 */ /* 0x000fe200078220ff */
[----:B------:R-:W-:-:S04]  /*2460*/  IMAD.WIDE.U32 R20, R77, R88, R20 ;  /* 0x000000584d147225 */ /* 0x000fc800078e0014 */
[----:B------:R-:W-:Y:S02]  /*2470*/  IMAD.X R13, R13, 0x1, R9, P1 ;  /* 0x000000010d0d7824 */ /* 0x000fe400008e0609 */
[----:B------:R-:W-:Y:S02]  /*2480*/  IMAD.IADD R11, R79, 0x1, R21 ;  /* 0x000000014f0b7824 */ /* 0x000fe400078e0215 */
[----:B--2---:R-:W-:-:S05]  /*2490*/  HADD2.F32 R10, -RZ, R24.H0_H0 ;  /* 0x20000018ff0a7230 */ /* 0x004fca0000004100 */
[----:B------:R-:W-:Y:S01]  /*24a0*/  FMUL R5, R10, R75 ;  /* 0x0000004b0a057220 */ /* 0x000fe20000400000 */
[----:B------:R-:W-:-:S03]  /*24b0*/  LEA R10, P3, R20, R92, 0x1 ;  /* 0x0000005c140a7211 */ /* 0x000fc600078608ff */
[----:B------:R-:W-:Y:S01]  /*24c0*/  FFMA R5, R26, R74, R5 ;  /* 0x0000004a1a057223 */ /* 0x000fe20000000005 */
[----:B------:R-:W-:-:S04]  /*24d0*/  LEA.HI.X R11, R20, R93, R11, 0x1, P3 ;  /* 0x0000005d140b7211 */ /* 0x000fc800018f0c0b */
[----:B------:R-:W-:-:S05]  /*24e0*/  F2FP.F16.F32.PACK_AB R5, RZ, R5 ;  /* 0x00000005ff05723e */ /* 0x000fca00000000ff */
[----:B------:R0:W-:Y:S01]  /*24f0*/  @P2 STG.E.U16 desc[UR36][R12.64], R5 ;  /* 0x000000050c002986 */ /* 0x0001e2000c101524 */
[----:B------:R-:W-:Y:S05]  /*2500*/  @!P0 BRA `(.L_x_38) ;  /* 0x0000000000048947 */ /* 0x000fea0003800000 */
[----:B------:R2:W5:Y:S02]  /*2510*/  LDG.E.LTC128B.U16 R24, desc[UR36][R10.64+0x2] ;  /* 0x000002240a187981 */ /* 0x000564000c1e1520 */
.L_x_38:
[----:B------:R-:W-:Y:S05]  /*2520*/  BSYNC B1 ;  /* 0x0000000000017941 */ /* 0x000fea0003800000 */
.L_x_37:
[----:B-----5:R-:W-:Y:S01]  /*2530*/  HADD2.F32 R14, -RZ, R24.H0_H0 ;  /* 0x20000018ff0e7230 */ /* 0x020fe20000004100 */
[----:B------:R-:W-:Y:S01]  /*2540*/  ISETP.GT.AND P1, PT, R4, 0x8, PT ;  /* 0x000000080400780c */ /* 0x000fe20003f24270 */
[----:B------:R-:W-:Y:S03]  /*2550*/  BSSY B1, `(.L_x_39) ;  /* 0x0000008000017945 */ /* 0x000fe60003800000 */
[----:B------:R-:W-:Y:S01]  /*2560*/  FMUL R14, R14, R75 ;  /* 0x0000004b0e0e7220 */ /* 0x000fe20000400000 */
[----:B------:R-:W-:-:S03]  /*2570*/  ISETP.GT.AND P2, PT, R3, RZ, P1 ;  /* 0x000000ff0300720c */ /* 0x000fc60000f44270 */
[----:B------:R-:W-:-:S05]  /*2580*/  FFMA R14, R27, R74, R14 ;  /* 0x0000004a1b0e7223 */ /* 0x000fca000000000e */
[----:B------:R-:W-:-:S05]  /*2590*/  F2FP.F16.F32.PACK_AB R14, RZ, R14 ;  /* 0x0000000eff0e723e */ /* 0x000fca00000000ff */
[----:B------:R3:W-:Y:S01]  /*25a0*/  @P0 STG.E.U16 desc[UR36][R12.64+0x2], R14 ;  /* 0x0000020e0c000986 */ /* 0x0007e2000c101524 */
[----:B------:R-:W-:Y:S05]  /*25b0*/  @!P2 BRA `(.L_x_40) ;  /* 0x000000000004a947 */ /* 0x000fea0003800000 */
[----:B------:R4:W5:Y:S02]  /*25c0*/  LDG.E.LTC128B.U16 R24, desc[UR36][R6.64+0x10] ;  /* 0x0000102406187981 */ /* 0x000964000c1e1520 */
.L_x_40:
[----:B------:R-:W-:Y:S05]  /*25d0*/  BSYNC B1 ;  /* 0x0000000000017941 */ /* 0x000fea0003800000 */
.L_x_39:
[----:B---3-5:R-:W-:Y:S01]  /*25e0*/  HADD2.F32 R14, -RZ, R24.H0_H0 ;  /* 0x20000018ff0e7230 */ /* 0x028fe20000004100 */
[----:B------:R-:W-:Y:S01]  /*25f0*/  ISETP.GT.AND P0, PT, R4, 0x9, PT ;  /* 0x000000090400780c */ /* 0x000fe20003f04270 */
[----:B------:R-:W-:Y:S03]  /*2600*/  BSSY B1, `(.L_x_41) ;  /* 0x0000008000017945 */ /* 0x000fe60003800000 */
[----:B0-----:R-:W-:Y:S01]  /*2610*/  FMUL R5, R14, R75 ;  /* 0x0000004b0e057220 */ /* 0x001fe20000400000 */
[----:B------:R-:W-:-:S03]  /*2620*/  ISETP.GT.AND P3, PT, R3, RZ, P0 ;  /* 0x000000ff0300720c */ /* 0x000fc60000764270 */
[----:B------:R-:W-:-:S05]  /*2630*/  FFMA R5, R28, R74, R5 ;  /* 0x0000004a1c057223 */ /* 0x000fca0000000005 */
[----:B------:R-:W-:-:S05]  /*2640*/  F2FP.F16.F32.PACK_AB R5, RZ, R5 ;  /* 0x00000005ff05723e */ /* 0x000fca00000000ff */
[----:B------:R0:W-:Y:S01]  /*2650*/  @P2 STG.E.U16 desc[UR36][R8.64+0x10], R5 ;  /* 0x0000100508002986 */ /* 0x0001e2000c101524 */
[----:B------:R-:W-:Y:S05]  /*2660*/  @!P3 BRA `(.L_x_42) ;  /* 0x000000000004b947 */ /* 0x000fea0003800000 */
[----:B------:R3:W5:Y:S02]  /*2670*/  LDG.E.LTC128B.U16 R24, desc[UR36][R6.64+0x12] ;  /* 0x0000122406187981 */ /* 0x000764000c1e1520 */
.L_x_42:
[----:B------:R-:W-:Y:S05]  /*2680*/  BSYNC B1 ;  /* 0x0000000000017941 */ /* 0x000fea0003800000 */
.L_x_41:
[----:B-----5:R-:W-:Y:S01]  /*2690*/  HADD2.F32 R14, -RZ, R24.H0_H0 ;  /* 0x20000018ff0e7230 */ /* 0x020fe20000004100 */
[----:B------:R-:W-:Y:S01]  /*26a0*/  ISETP.GT.AND P1, PT, R3, 0x8, P1 ;  /* 0x000000080300780c */ /* 0x000fe20000f24270 */
[----:B------:R-:W-:Y:S03]  /*26b0*/  BSSY B1, `(.L_x_43) ;  /* 0x0000007000017945 */ /* 0x000fe60003800000 */
[----:B------:R-:W-:-:S04]  /*26c0*/  FMUL R14, R14, R75 ;  /* 0x0000004b0e0e7220 */ /* 0x000fc80000400000 */
[----:B------:R-:W-:-:S05]  /*26d0*/  FFMA R14, R29, R74, R14 ;  /* 0x0000004a1d0e7223 */ /* 0x000fca000000000e */
[----:B------:R-:W-:-:S05]  /*26e0*/  F2FP.F16.F32.PACK_AB R14, RZ, R14 ;  /* 0x0000000eff0e723e */ /* 0x000fca00000000ff */
[----:B------:R0:W-:Y:S01]  /*26f0*/  @P3 STG.E.U16 desc[UR36][R8.64+0x12], R14 ;  /* 0x0000120e08003986 */ /* 0x0001e2000c101524 */
[----:B------:R-:W-:Y:S05]  /*2700*/  @!P1 BRA `(.L_x_44) ;  /* 0x0000000000049947 */ /* 0x000fea0003800000 */
[----:B------:R0:W5:Y:S02]  /*2710*/  LDG.E.LTC128B.U16 R24, desc[UR36][R10.64+0x10] ;  /* 0x000010240a187981 */ /* 0x000164000c1e1520 */
.L_x_44:
[----:B------:R-:W-:Y:S05]  /*2720*/  BSYNC B1 ;  /* 0x0000000000017941 */ /* 0x000fea0003800000 */
.L_x_43:
[----:B0----5:R-:W-:Y:S01]  /*2730*/  HADD2.F32 R14, -RZ, R24.H0_H0 ;  /* 0x20000018ff0e7230 */ /* 0x021fe20000004100 */
        /* <DEDUP_REMOVED lines=8> */
.L_x_46:
[----:B------:R-:W-:Y:S05]  /*27c0*/  BSYNC B1 ;  /* 0x0000000000017941 */ /* 0x000fea0003800000 */
.L_x_45:
        /* <DEDUP_REMOVED lines=10> */
.L_x_48:
[----:B------:R-:W-:Y:S05]  /*2870*/  BSYNC B1 ;  /* 0x0000000000017941 */ /* 0x000fea0003800000 */
.L_x_47:
[----:B0----5:R-:W-:Y:S01]  /*2880*/  HADD2.F32 R14, -RZ, R24.H0_H0 ;  /* 0x20000018ff0e7230 */ /* 0x021fe20000004100 */
        /* <DEDUP_REMOVED lines=9> */
.L_x_50:
[----:B------:R-:W-:Y:S05]  /*2920*/  BSYNC B1 ;  /* 0x0000000000017941 */ /* 0x000fea0003800000 */
.L_x_49:
        /* <DEDUP_REMOVED lines=9> */
.L_x_52:
[----:B------:R-:W-:Y:S05]  /*29c0*/  BSYNC B1 ;  /* 0x0000000000017941 */ /* 0x000fea0003800000 */
.L_x_51:
        /* <DEDUP_REMOVED lines=9> */
.L_x_54:
[----:B------:R-:W-:Y:S05]  /*2a60*/  BSYNC B1 ;  /* 0x0000000000017941 */ /* 0x000fea0003800000 */
.L_x_53:
        /* <DEDUP_REMOVED lines=10> */
.L_x_56:
[----:B------:R-:W-:Y:S05]  /*2b10*/  BSYNC B1 ;  /* 0x0000000000017941 */ /* 0x000fea0003800000 */
.L_x_55:
        /* <DEDUP_REMOVED lines=10> */
.L_x_58:
[----:B------:R-:W-:Y:S05]  /*2bc0*/  BSYNC B1 ;  /* 0x0000000000017941 */ /* 0x000fea0003800000 */
.L_x_57:
        /* <DEDUP_REMOVED lines=9> */
.L_x_60:
[----:B------:R-:W-:Y:S05]  /*2c60*/  BSYNC B1 ;  /* 0x0000000000017941 */ /* 0x000fea0003800000 */
.L_x_59:
        /* <DEDUP_REMOVED lines=9> */
.L_x_62:
[----:B------:R-:W-:Y:S05]  /*2d00*/  BSYNC B1 ;  /* 0x0000000000017941 */ /* 0x000fea0003800000 */
.L_x_61:
        /* <DEDUP_REMOVED lines=10> */
.L_x_64:
[----:B------:R-:W-:Y:S05]  /*2db0*/  BSYNC B1 ;  /* 0x0000000000017941 */ /* 0x000fea0003800000 */
.L_x_63:
        /* <DEDUP_REMOVED lines=10> */
.L_x_66:
[----:B------:R-:W-:Y:S05]  /*2e60*/  BSYNC B1 ;  /* 0x0000000000017941 */ /* 0x000fea0003800000 */
.L_x_65:
        /* <DEDUP_REMOVED lines=9> */
.L_x_68:
[----:B------:R-:W-:Y:S05]  /*2f00*/  BSYNC B1 ;  /* 0x0000000000017941 */ /* 0x000fea0003800000 */
.L_x_67:
        /* <DEDUP_REMOVED lines=9> */
.L_x_70:
[----:B------:R-:W-:Y:S05]  /*2fa0*/  BSYNC B1 ;  /* 0x0000000000017941 */ /* 0x000fea0003800000 */
.L_x_69:
        /* <DEDUP_REMOVED lines=10> */
.L_x_72:
[----:B------:R-:W-:Y:S05]  /*3050*/  BSYNC B1 ;  /* 0x0000000000017941 */ /* 0x000fea0003800000 */
.L_x_71:
        /* <DEDUP_REMOVED lines=10> */
.L_x_74:
[----:B------:R-:W-:Y:S05]  /*3100*/  BSYNC B1 ;  /* 0x0000000000017941 */ /* 0x000fea0003800000 */
.L_x_73:
        /* <DEDUP_REMOVED lines=9> */
.L_x_76:
[----:B------:R-:W-:Y:S05]  /*31a0*/  BSYNC B1 ;  /* 0x0000000000017941 */ /* 0x000fea0003800000 */
.L_x_75:
        /* <DEDUP_REMOVED lines=9> */
.L_x_78:
[----:B------:R-:W-:Y:S05]  /*3240*/  BSYNC B1 ;  /* 0x0000000000017941 */ /* 0x000fea0003800000 */
.L_x_77:
        /* <DEDUP_REMOVED lines=10> */
.L_x_80:
[----:B------:R-:W-:Y:S05]  /*32f0*/  BSYNC B1 ;  /* 0x0000000000017941 */ /* 0x000fea0003800000 */
.L_x_79:
        /* <DEDUP_REMOVED lines=10> */
.L_x_82:
[----:B------:R-:W-:Y:S05]  /*33a0*/  BSYNC B1 ;  /* 0x0000000000017941 */ /* 0x000fea0003800000 */
.L_x_81:
        /* <DEDUP_REMOVED lines=9> */
.L_x_84:
[----:B------:R-:W-:Y:S05]  /*3440*/  BSYNC B1 ;  /* 0x0000000000017941 */ /* 0x000fea0003800000 */
.L_x_83:
        /* <DEDUP_REMOVED lines=9> */
.L_x_86:
[----:B------:R-:W-:Y:S05]  /*34e0*/  BSYNC B1 ;  /* 0x0000000000017941 */ /* 0x000fea0003800000 */
.L_x_85:
        /* <DEDUP_REMOVED lines=10> */
.L_x_88:
[----:B------:R-:W-:Y:S05]  /*3590*/  BSYNC B1 ;  /* 0x0000000000017941 */ /* 0x000fea0003800000 */
.L_x_87:
        /* <DEDUP_REMOVED lines=10> */
.L_x_90:
[----:B------:R-:W-:Y:S05]  /*3640*/  BSYNC B1 ;  /* 0x0000000000017941 */ /* 0x000fea0003800000 */
.L_x_89:
        /* <DEDUP_REMOVED lines=9> */
.L_x_92:
[----:B------:R-:W-:Y:S05]  /*36e0*/  BSYNC B1 ;  /* 0x0000000000017941 */ /* 0x000fea0003800000 */
.L_x_91:
        /* <DEDUP_REMOVED lines=9> */
.L_x_94:
[----:B------:R-:W-:Y:S05]  /*3780*/  BSYNC B1 ;  /* 0x0000000000017941 */ /* 0x000fea0003800000 */
.L_x_93:
        /* <DEDUP_REMOVED lines=10> */
.L_x_96:
[----:B------:R-:W-:Y:S05]  /*3830*/  BSYNC B1 ;  /* 0x0000000000017941 */ /* 0x000fea0003800000 */
.L_x_95:
        /* <DEDUP_REMOVED lines=10> */
.L_x_98:
[----:B------:R-:W-:Y:S05]  /*38e0*/  BSYNC B1 ;  /* 0x0000000000017941 */ /* 0x000fea0003800000 */
.L_x_97:
        /* <DEDUP_REMOVED lines=9> */
.L_x_100:
[----:B------:R-:W-:Y:S05]  /*3980*/  BSYNC B1 ;  /* 0x0000000000017941 */ /* 0x000fea0003800000 */
.L_x_99:
        /* <DEDUP_REMOVED lines=9> */
.L_x_102:
[----:B------:R-:W-:Y:S05]  /*3a20*/  BSYNC B1 ;  /* 0x0000000000017941 */ /* 0x000fea0003800000 */
.L_x_101:
        /* <DEDUP_REMOVED lines=10> */
.L_x_104:
[----:B------:R-:W-:Y:S05]  /*3ad0*/  BSYNC B1 ;  /* 0x0000000000017941 */ /* 0x000fea0003800000 */
.L_x_103:
        /* <DEDUP_REMOVED lines=10> */
.L_x_106:
[----:B------:R-:W-:Y:S05]  /*3b80*/  BSYNC B1 ;  /* 0x0000000000017941 */ /* 0x000fea0003800000 */
.L_x_105:
        /* <DEDUP_REMOVED lines=9> */
.L_x_108:
[----:B------:R-:W-:Y:S05]  /*3c20*/  BSYNC B1 ;  /* 0x0000000000017941 */ /* 0x000fea0003800000 */
.L_x_107:
        /* <DEDUP_REMOVED lines=9> */
.L_x_110:
[----:B------:R-:W-:Y:S05]  /*3cc0*/  BSYNC B1 ;  /* 0x0000000000017941 */ /* 0x000fea0003800000 */
.L_x_109:
        /* <DEDUP_REMOVED lines=10> */
.L_x_112:
[----:B------:R-:W-:Y:S05]  /*3d70*/  BSYNC B1 ;  /* 0x0000000000017941 */ /* 0x000fea0003800000 */
.L_x_111:
        /* <DEDUP_REMOVED lines=10> */
.L_x_114:
[----:B------:R-:W-:Y:S05]  /*3e20*/  BSYNC B1 ;  /* 0x0000000000017941 */ /* 0x000fea0003800000 */
.L_x_113:
        /* <DEDUP_REMOVED lines=9> */
.L_x_116:
[----:B------:R-:W-:Y:S05]  /*3ec0*/  BSYNC B1 ;  /* 0x0000000000017941 */ /* 0x000fea0003800000 */
.L_x_115:
        /* <DEDUP_REMOVED lines=9> */
.L_x_118:
[----:B------:R-:W-:Y:S05]  /*3f60*/  BSYNC B1 ;  /* 0x0000000000017941 */ /* 0x000fea0003800000 */
.L_x_117:
        /* <DEDUP_REMOVED lines=10> */
.L_x_120:
[----:B------:R-:W-:Y:S05]  /*4010*/  BSYNC B1 ;  /* 0x0000000000017941 */ /* 0x000fea0003800000 */
.L_x_119:
[----:B0----5:R-:W-:Y:S01]  /*4020*/  HADD2.F32 R14, -RZ, R24.H0_H0 ;  /* 0x20000018ff0e7230 */ /* 0x021fe20000004100 */
[----:B------:R-:W-:Y:S01]  /*4030*/  ISETP.GT.AND P0, PT, R4, 0x59, PT ;  /* 0x000000590400780c */ /* 0x000fe20003f04270 */
[----:B------:R-:W-:Y:S01]  /*4040*/  @P2 IMAD.MOV.U32 R4, RZ, RZ, R8 ;  /* 0x000000ffff042224 */ /* 0x000fe200078e0008 */
[----:B------:R-:W-:Y:S02]  /*4050*/  BSSY B1, `(.L_x_121) ;  /* 0x000000a000017945 */ /* 0x000fe40003800000 */
[----:B------:R-:W-:Y:S01]  /*4060*/  FMUL R5, R14, R75 ;  /* 0x0000004b0e057220 */ /* 0x000fe20000400000 */
[----:B------:R-:W-:-:S03]  /*4070*/  ISETP.GT.AND P3, PT, R3, RZ, P0 ;  /* 0x000000ff0300720c */ /* 0x000fc60000764270 */
[----:B------:R-:W-:-:S05]  /*4080*/  FFMA R5, R68, R74, R5 ;  /* 0x0000004a44057223 */ /* 0x000fca0000000005 */
[----:B------:R-:W-:-:S04]  /*4090*/  F2FP.F16.F32.PACK_AB R5, RZ, R5 ;  /* 0x00000005ff05723e */ /* 0x000fc800000000ff */
[----:B------:R-:W-:Y:S01]  /*40a0*/  PRMT R14, R5, 0x7610, R14 ;  /* 0x00007610050e7816 */ /* 0x000fe2000000000e */
[----:B------:R-:W-:-:S05]  /*40b0*/  @P2 IMAD.MOV.U32 R5, RZ, RZ, R9 ;  /* 0x000000ffff052224 */ /* 0x000fca00078e0009 */
[----:B------:R0:W-:Y:S01]  /*40c0*/  @P2 STG.E.U16 desc[UR36][R4.64+0xb0], R14 ;  /* 0x0000b00e04002986 */ /* 0x0001e2000c101524 */
[----:B------:R-:W-:Y:S05]  /*40d0*/  @!P3 BRA `(.L_x_122) ;  /* 0x000000000004b947 */ /* 0x000fea0003800000 */
[----:B------:R0:W5:Y:S02]  /*40e0*/  LDG.E.LTC128B.U16 R24, desc[UR36][R6.64+0xb2] ;  /* 0x0000b22406187981 */ /* 0x000164000c1e1520 */
.L_x_122:
[----:B------:R-:W-:Y:S05]  /*40f0*/  BSYNC B1 ;  /* 0x0000000000017941 */ /* 0x000fea0003800000 */
.L_x_121:
        /* <DEDUP_REMOVED lines=9> */
.L_x_124:
[----:B------:R-:W-:Y:S05]  /*4190*/  BSYNC B1 ;  /* 0x0000000000017941 */ /* 0x000fea0003800000 */
.L_x_123:
[----:B0----5:R-:W-:Y:S01]  /*41a0*/  HADD2.F32 R4, -RZ, R24.H0_H0 ;  /* 0x20000018ff047230 */ /* 0x021fe20000004100 */
[----:B------:R-:W-:Y:S01]  /*41b0*/  ISETP.GT.AND P0, PT, R3, 0x8, P0 ;  /* 0x000000080300780c */ /* 0x000fe20000704270 */
[----:B------:R-:W-:Y:S03]  /*41c0*/  BSSY B1, `(.L_x_125) ;  /* 0x000000a000017945 */ /* 0x000fe60003800000 */
[----:B------:R-:W-:Y:S01]  /*41d0*/  FMUL R5, R4, R75 ;  /* 0x0000004b04057220 */ /* 0x000fe20000400000 */
[----:B------:R-:W-:-:S03]  /*41e0*/  @P1 IMAD.MOV.U32 R4, RZ, RZ, R12 ;  /* 0x000000ffff041224 */ /* 0x000fc600078e000c */
[----:B------:R-:W-:-:S05]  /*41f0*/  FFMA R5, R70, R74, R5 ;  /* 0x0000004a46057223 */ /* 0x000fca0000000005 */
[----:B------:R-:W-:-:S04]  /*4200*/  F2FP.F16.F32.PACK_AB R5, RZ, R5 ;  /* 0x00000005ff05723e */ /* 0x000fc800000000ff */
[----:B-1-34-:R-:W-:Y:S01]  /*4210*/  PRMT R6, R5, 0x7610, R6 ;  /* 0x0000761005067816 */ /* 0x01afe20000000006 */
[----:B------:R-:W-:-:S05]  /*4220*/  @P1 IMAD.MOV.U32 R5, RZ, RZ, R13 ;  /* 0x000000ffff051224 */ /* 0x000fca00078e000d */
[----:B------:R0:W-:Y:S01]  /*4230*/  @P1 STG.E.U16 desc[UR36][R4.64+0xb0], R6 ;  /* 0x0000b00604001986 */ /* 0x0001e2000c101524 */
[----:B------:R-:W-:Y:S05]  /*4240*/  @!P0 BRA `(.L_x_126) ;  /* 0x0000000000048947 */ /* 0x000fea0003800000 */
[----:B------:R1:W5:Y:S02]  /*4250*/  LDG.E.LTC128B.U16 R24, desc[UR36][R10.64+0xb2] ;  /* 0x0000b2240a187981 */ /* 0x000364000c1e1520 */
.L_x_126:
[----:B------:R-:W-:Y:S05]  /*4260*/  BSYNC B1 ;  /* 0x0000000000017941 */ /* 0x000fea0003800000 */
.L_x_125:
[----:B------:R-:W-:Y:S05]  /*4270*/  @!P0 BRA `(.L_x_127) ;  /* 0x0000000c00c88947 */ /* 0x000fea0003800000 */
[----:B-----5:R-:W-:-:S05]  /*4280*/  HADD2.F32 R24, -RZ, R24.H0_H0 ;  /* 0x20000018ff187230 */ /* 0x020fca0000004100 */
[----:B------:R-:W-:-:S04]  /*4290*/  FMUL R24, R24, R75 ;  /* 0x0000004b18187220 */ /* 0x000fc80000400000 */
[----:B------:R-:W-:-:S05]  /*42a0*/  FFMA R24, R71, R74, R24 ;  /* 0x0000004a47187223 */ /* 0x000fca0000000018 */
[----:B------:R-:W-:-:S05]  /*42b0*/  F2FP.F16.F32.PACK_AB R24, RZ, R24 ;  /* 0x00000018ff18723e */ /* 0x000fca00000000ff */
[----:B------:R3:W-:Y:S01]  /*42c0*/  STG.E.U16 desc[UR36][R12.64+0xb2], R24 ;  /* 0x0000b2180c007986 */ /* 0x0007e2000c101524 */
[----:B------:R-:W-:Y:S05]  /*42d0*/  BRA `(.L_x_127) ;  /* 0x0000000c00b07947 */ /* 0x000fea0003800000 */
.L_x_34:
[----:B------:R-:W-:Y:S01]  /*42e0*/  ISETP.GT.AND P0, PT, R4, 0x1, PT ;  /* 0x000000010400780c */ /* 0x000fe20003f04270 */
[----:B------:R-:W-:Y:S01]  /*42f0*/  ULDC.64 UR4, c[0x0][0x5c0] ;  /* 0x0001700000047ab9 */ /* 0x000fe20000000a00 */
[-C--:B------:R-:W-:Y:S01]  /*4300*/  FMUL R24, R24, R74.reuse ;  /* 0x0000004a18187220 */ /* 0x080fe20000400000 */
[-C--:B------:R-:W-:Y:S01]  /*4310*/  FMUL R25, R25, R74.reuse ;  /* 0x0000004a19197220 */ /* 0x080fe20000400000 */
[----:B------:R-:W-:Y:S01]  /*4320*/  ISETP.GT.AND P3, PT, R3, RZ, P0 ;  /* 0x000000ff0300720c */ /* 0x000fe20000764270 */
[-C--:B------:R-:W-:Y:S01]  /*4330*/  FMUL R26, R26, R74.reuse ;  /* 0x0000004a1a1a7220 */ /* 0x080fe20000400000 */
[----:B------:R-:W-:Y:S01]  /*4340*/  LEA R6, P4, R82, UR4, 0x1 ;  /* 0x0000000452067c11 */ /* 0x000fe2000f8808ff */
[----:B------:R-:W-:Y:S01]  /*4350*/  FMUL R27, R27, R74 ;  /* 0x0000004a1b1b7220 */ /* 0x000fe20000400000 */
[----:B------:R-:W-:Y:S01]  /*4360*/  F2FP.F16.F32.PACK_AB R24, RZ, R24 ;  /* 0x00000018ff18723e */ /* 0x000fe200000000ff */
[-C--:B------:R-:W-:Y:S01]  /*4370*/  FMUL R28, R28, R74.reuse ;  /* 0x0000004a1c1c7220 */ /* 0x080fe20000400000 */
[----:B------:R-:W-:Y:S01]  /*4380*/  LEA.HI.X R7, R82, UR5, R95, 0x1, P4 ;  /* 0x0000000552077c11 */ /* 0x000fe2000a0f0c5f */
[-C--:B------:R-:W-:Y:S01]  /*4390*/  FMUL R29, R29, R74.reuse ;  /* 0x0000004a1d1d7220 */ /* 0x080fe20000400000 */
[----:B------:R-:W-:Y:S01]  /*43a0*/  F2FP.F16.F32.PACK_AB R25, RZ, R25 ;  /* 0x00000019ff19723e */ /* 0x000fe200000000ff */
[-C--:B------:R-:W-:Y:S01]  /*43b0*/  FMUL R30, R30, R74.reuse ;  /* 0x0000004a1e1e7220 */ /* 0x080fe20000400000 */
[----:B------:R-:W-:Y:S01]  /*43c0*/  SHF.L.U64.HI R87, R86, 0x4, R87 ;  /* 0x0000000456577819 */ /* 0x000fe20000010257 */
[----:B------:R-:W-:Y:S01]  /*43d0*/  @P1 STG.E.U16 desc[UR36][R6.64], R24 ;  /* 0x0000001806001986 */ /* 0x000fe2000c101524 */
[----:B------:R-:W-:Y:S01]  /*43e0*/  ISETP.GT.AND P1, PT, R4, 0x8, PT ;  /* 0x000000080400780c */ /* 0x000fe20003f24270 */
[----:B------:R-:W-:Y:S01]  /*43f0*/  FMUL R31, R31, R74 ;  /* 0x0000004a1f1f7220 */ /* 0x000fe20000400000 */
[C---:B------:R-:W-:Y:S01]  /*4400*/  ISETP.GT.AND P4, PT, R3.reuse, 0x8, P0 ;  /* 0x000000080300780c */ /* 0x040fe20000784270 */
[----:B------:R-:W-:Y:S01]  /*4410*/  @P3 STG.E.U16 desc[UR36][R6.64+0x2], R25 ;  /* 0x0000021906003986 */ /* 0x000fe2000c101524 */
[----:B------:R-:W-:Y:S01]  /*4420*/  LEA R8, P3, R86, R6, 0x4 ;  /* 0x0000000656087211 */ /* 0x000fe200078620ff */
[-C--:B------:R-:W-:Y:S01]  /*4430*/  FMUL R32, R32, R74.reuse ;  /* 0x0000004a20207220 */ /* 0x080fe20000400000 */
[----:B------:R-:W-:Y:S01]  /*4440*/  ISETP.GT.AND P2, PT, R3, 0x8, P2 ;  /* 0x000000080300780c */ /* 0x000fe20001744270 */
[-C--:B------:R-:W-:Y:S01]  /*4450*/  FMUL R33, R33, R74.reuse ;  /* 0x0000004a21217220 */ /* 0x080fe20000400000 */
[----:B------:R-:W-:Y:S01]  /*4460*/  ISETP.GT.AND P0, PT, R4, 0x9, PT ;  /* 0x000000090400780c */ /* 0x000fe20003f04270 */
[----:B------:R-:W-:Y:S01]  /*4470*/  IMAD.X R9, R87, 0x1, R7, P3 ;  /* 0x0000000157097824 */ /* 0x000fe200018e0607 */
[C---:B------:R-:W-:Y:S01]  /*4480*/  ISETP.GT.AND P5, PT, R3.reuse, RZ, P1 ;  /* 0x000000ff0300720c */ /* 0x040fe20000fa4270 */
[-C--:B------:R-:W-:Y:S01]  /*4490*/  FMUL R34, R34, R74.reuse ;  /* 0x0000004a22227220 */ /* 0x080fe20000400000 */
[----:B------:R-:W-:Y:S01]  /*44a0*/  ISETP.GT.AND P3, PT, R3, RZ, P0 ;  /* 0x000000ff0300720c */ /* 0x000fe20000764270 */
[----:B------:R-:W-:Y:S01]  /*44b0*/  FMUL R35, R35, R74 ;  /* 0x0000004a23237220 */ /* 0x000fe20000400000 */
[----:B------:R-:W-:Y:S01]  /*44c0*/  F2FP.F16.F32.PACK_AB R26, RZ, R26 ;  /* 0x0000001aff1a723e */ /* 0x000fe200000000ff */
[-C--:B------:R-:W-:Y:S01]  /*44d0*/  FMUL R36, R36, R74.reuse ;  /* 0x0000004a24247220 */ /* 0x080fe20000400000 */
[----:B------:R-:W-:Y:S01]  /*44e0*/  F2FP.F16.F32.PACK_AB R27, RZ, R27 ;  /* 0x0000001bff1b723e */ /* 0x000fe200000000ff */
[----:B------:R-:W-:Y:S01]  /*44f0*/  FMUL R37, R37, R74 ;  /* 0x0000004a25257220 */ /* 0x000fe20000400000 */
[----:B------:R-:W-:Y:S01]  /*4500*/  F2FP.F16.F32.PACK_AB R28, RZ, R28 ;  /* 0x0000001cff1c723e */ /* 0x000fe200000000ff */
[----:B------:R-:W-:Y:S01]  /*4510*/  @P2 STG.E.U16 desc[UR36][R8.64], R26 ;  /* 0x0000001a08002986 */ /* 0x000fe2000c101524 */
[----:B------:R-:W-:Y:S01]  /*4520*/  F2FP.F16.F32.PACK_AB R29, RZ, R29 ;  /* 0x0000001dff1d723e */ /* 0x000fe200000000ff */
[-C--:B------:R-:W-:Y:S01]  /*4530*/  FMUL R38, R38, R74.reuse ;  /* 0x0000004a26267220 */ /* 0x080fe20000400000 */
[----:B------:R-:W-:Y:S01]  /*4540*/  ISETP.GT.AND P2, PT, R3, 0x8, P1 ;  /* 0x000000080300780c */ /* 0x000fe20000f44270 */
[----:B------:R-:W-:Y:S01]  /*4550*/  @P4 STG.E.U16 desc[UR36][R8.64+0x2], R27 ;  /* 0x0000021b08004986 */ /* 0x000fe2000c101524 */
[----:B------:R-:W-:Y:S01]  /*4560*/  ISETP.GT.AND P1, PT, R4, 0x10, PT ;  /* 0x000000100400780c */ /* 0x000fe20003f24270 */
[----:B------:R-:W-:Y:S01]  /*4570*/  FMUL R39, R39, R74 ;  /* 0x0000004a27277220 */ /* 0x000fe20000400000 */
[----:B------:R-:W-:Y:S01]  /*4580*/  F2FP.F16.F32.PACK_AB R30, RZ, R30 ;  /* 0x0000001eff1e723e */ /* 0x000fe200000000ff */
[----:B------:R-:W-:Y:S01]  /*4590*/  @P5 STG.E.U16 desc[UR36][R6.64+0x10], R28 ;  /* 0x0000101c06005986 */ /* 0x000fe2000c101524 */
[C---:B------:R-:W-:Y:S01]  /*45a0*/  ISETP.GT.AND P4, PT, R3.reuse, RZ, P1 ;  /* 0x000000ff0300720c */ /* 0x040fe20000f84270 */
[-C--:B------:R-:W-:Y:S01]  /*45b0*/  FMUL R40, R40, R74.reuse ;  /* 0x0000004a28287220 */ /* 0x080fe20000400000 */
[----:B------:R-:W-:Y:S01]  /*45c0*/  F2FP.F16.F32.PACK_AB R31, RZ, R31 ;  /* 0x0000001fff1f723e */ /* 0x000fe200000000ff */
[----:B------:R-:W-:Y:S01]  /*45d0*/  @P3 STG.E.U16 desc[UR36][R6.64+0x12], R29 ;  /* 0x0000121d06003986 */ /* 0x000fe2000c101524 */
[----:B------:R-:W-:Y:S01]  /*45e0*/  ISETP.GT.AND P3, PT, R3, 0x8, P0 ;  /* 0x000000080300780c */ /* 0x000fe20000764270 */
[----:B------:R-:W-:Y:S01]  /*45f0*/  FMUL R41, R41, R74 ;  /* 0x0000004a29297220 */ /* 0x000fe20000400000 */
[----:B------:R-:W-:Y:S01]  /*4600*/  ISETP.GT.AND P0, PT, R4, 0x11, PT ;  /* 0x000000110400780c */ /* 0x000fe20003f04270 */
[----:B------:R-:W-:Y:S01]  /*4610*/  @P2 STG.E.U16 desc[UR36][R8.64+0x10], R30 ;  /* 0x0000101e08002986 */ /* 0x000fe2000c101524 */
[----:B------:R-:W-:Y:S01]  /*4620*/  F2FP.F16.F32.PACK_AB R32, RZ, R32 ;  /* 0x00000020ff20723e */ /* 0x000fe200000000ff */
[-C--:B------:R-:W-:Y:S01]  /*4630*/  FMUL R42, R42, R74.reuse ;  /* 0x0000004a2a2a7220 */ /* 0x080fe20000400000 */
[----:B------:R-:W-:Y:S01]  /*4640*/  ISETP.GT.AND P5, PT, R3, RZ, P0 ;  /* 0x000000ff0300720c */ /* 0x000fe200007a4270 */
[-C--:B------:R-:W-:Y:S01]  /*4650*/  FMUL R43, R43, R74.reuse ;  /* 0x0000004a2b2b7220 */ /* 0x080fe20000400000 */
[----:B------:R-:W-:Y:S01]  /*4660*/  ISETP.GT.AND P2, PT, R3, 0x8, P1 ;  /* 0x000000080300780c */ /* 0x000fe20000f44270 */
[-C--:B------:R-:W-:Y:S01]  /*4670*/  FMUL R44, R44, R74.reuse ;  /* 0x0000004a2c2c7220 */ /* 0x080fe20000400000 */
[----:B------:R-:W-:Y:S01]  /*4680*/  ISETP.GT.AND P1, PT, R4, 0x18, PT ;  /* 0x000000180400780c */ /* 0x000fe20003f24270 */
[-C--:B------:R-:W-:Y:S01]  /*4690*/  FMUL R45, R45, R74.reuse ;  /* 0x0000004a2d2d7220 */ /* 0x080fe20000400000 */
[----:B------:R-:W-:Y:S01]  /*46a0*/  F2FP.F16.F32.PACK_AB R33, RZ, R33 ;  /* 0x00000021ff21723e */ /* 0x000fe200000000ff */
[----:B------:R-:W-:Y:S01]  /*46b0*/  @P3 STG.E.U16 desc[UR36][R8.64+0x12], R31 ;  /* 0x0000121f08003986 */ /* 0x000fe2000c101524 */
[C---:B------:R-:W-:Y:S01]  /*46c0*/  ISETP.GT.AND P3, PT, R3.reuse, 0x8, P0 ;  /* 0x000000080300780c */ /* 0x040fe20000764270 */
[-C--:B------:R-:W-:Y:S01]  /*46d0*/  FMUL R46, R46, R74.reuse ;  /* 0x0000004a2e2e7220 */ /* 0x080fe20000400000 */
[----:B------:R-:W-:Y:S01]  /*46e0*/  ISETP.GT.AND P0, PT, R4, 0x19, PT ;  /* 0x000000190400780c */ /* 0x000fe20003f04270 */
[----:B------:R-:W-:Y:S01]  /*46f0*/  @P4 STG.E.U16 desc[UR36][R6.64+0x20], R32 ;  /* 0x0000202006004986 */ /* 0x000fe2000c101524 */
[----:B------:R-:W-:Y:S01]  /*4700*/  ISETP.GT.AND P4, PT, R3, RZ, P1 ;  /* 0x000000ff0300720c */ /* 0x000fe20000f84270 */
[----:B------:R-:W-:Y:S01]  /*4710*/  FMUL R47, R47, R74 ;  /* 0x0000004a2f2f7220 */ /* 0x000fe20000400000 */
[----:B------:R-:W-:Y:S01]  /*4720*/  F2FP.F16.F32.PACK_AB R34, RZ, R34 ;  /* 0x00000022ff22723e */ /* 0x000fe200000000ff */
[----:B------:R-:W-:Y:S01]  /*4730*/  @P5 STG.E.U16 desc[UR36][R6.64+0x22], R33 ;  /* 0x0000222106005986 */ /* 0x000fe2000c101524 */
[----:B------:R-:W-:Y:S01]  /*4740*/  ISETP.GT.AND P5, PT, R3, RZ, P0 ;  /* 0x000000ff0300720c */ /* 0x000fe200007a4270 */
[----:B------:R-:W-:Y:S01]  /*4750*/  FMUL R48, R48, R74 ;  /* 0x0000004a30307220 */ /* 0x000fe20000400000 */
[----:B------:R-:W-:Y:S01]  /*4760*/  F2FP.F16.F32.PACK_AB R35, RZ, R35 ;  /* 0x00000023ff23723e */ /* 0x000fe200000000ff */
[----:B------:R-:W-:Y:S01]  /*4770*/  @P2 STG.E.U16 desc[UR36][R8.64+0x20], R34 ;  /* 0x0000202208002986 */ /* 0x000fe2000c101524 */
[----:B------:R-:W-:Y:S01]  /*4780*/  F2FP.F16.F32.PACK_AB R36, RZ, R36 ;  /* 0x00000024ff24723e */ /* 0x000fe200000000ff */
[-C--:B------:R-:W-:Y:S01]  /*4790*/  FMUL R49, R49, R74.reuse ;  /* 0x0000004a31317220 */ /* 0x080fe20000400000 */
[C---:B------:R-:W-:Y:S01]  /*47a0*/  ISETP.GT.AND P2, PT, R3.reuse, 0x8, P1 ;  /* 0x000000080300780c */ /* 0x040fe20000f44270 */
[----:B------:R-:W-:Y:S01]  /*47b0*/  @P3 STG.E.U16 desc[UR36][R8.64+0x22], R35 ;  /* 0x0000222308003986 */ /* 0x000fe2000c101524 */
[----:B------:R-:W-:Y:S01]  /*47c0*/  ISETP.GT.AND P1, PT, R4, 0x20, PT ;  /* 0x000000200400780c */ /* 0x000fe20003f24270 */
[-C--:B------:R-:W-:Y:S01]  /*47d0*/  FMUL R50, R50, R74.reuse ;  /* 0x0000004a32327220 */ /* 0x080fe20000400000 */
[----:B------:R-:W-:Y:S01]  /*47e0*/  F2FP.F16.F32.PACK_AB R37, RZ, R37 ;  /* 0x00000025ff25723e */ /* 0x000fe200000000ff */
[----:B------:R-:W-:Y:S01]  /*47f0*/  @P4 STG.E.U16 desc[UR36][R6.64+0x30], R36 ;  /* 0x0000302406004986 */ /* 0x000fe2000c101524 */
[----:B------:R-:W-:Y:S01]  /*4800*/  ISETP.GT.AND P3, PT, R3, 0x8, P0 ;  /* 0x000000080300780c */ /* 0x000fe20000764270 */
[-C--:B------:R-:W-:Y:S01]  /*4810*/  FMUL R51, R51, R74.reuse ;  /* 0x0000004a33337220 */ /* 0x080fe20000400000 */
[----:B------:R-:W-:Y:S01]  /*4820*/  ISETP.GT.AND P0, PT, R4, 0x21, PT ;  /* 0x000000210400780c */ /* 0x000fe20003f04270 */
[----:B------:R-:W-:Y:S01]  /*4830*/  @P5 STG.E.U16 desc[UR36][R6.64+0x32], R37 ;  /* 0x0000322506005986 */ /* 0x000fe2000c101524 */
[----:B------:R-:W-:Y:S01]  /*4840*/  ISETP.GT.AND P4, PT, R3, RZ, P1 ;  /* 0x000000ff0300720c */ /* 0x000fe20000f84270 */
[----:B------:R-:W-:Y:S01]  /*4850*/  FMUL R52, R52, R74 ;  /* 0x0000004a34347220 */ /* 0x000fe20000400000 */
[----:B------:R-:W-:Y:S01]  /*4860*/  F2FP.F16.F32.PACK_AB R38, RZ, R38 ;  /* 0x00000026ff26723e */ /* 0x000fe200000000ff */
[-C--:B------:R-:W-:Y:S01]  /*4870*/  FMUL R53, R53, R74.reuse ;  /* 0x0000004a35357220 */ /* 0x080fe20000400000 */
        /* <DEDUP_REMOVED lines=59> */
[----:B------:R-:W-:Y:S01]  /*4c30*/  FMUL R71, R71, R74 ;  /* 0x0000004a47477220 */ /* 0x000fe20000400000 */
[----:B------:R-:W-:-:S02]  /*4c40*/  ISETP.GT.AND P5, PT, R3, RZ, P0 ;  /* 0x000000ff0300720c */ /* 0x000fc400007a4270 */
[----:B------:R-:W-:Y:S01]  /*4c50*/  F2FP.F16.F32.PACK_AB R51, RZ, R51 ;  /* 0x00000033ff33723e */ /* 0x000fe200000000ff */
[----:B------:R-:W-:Y:S01]  /*4c60*/  @P2 STG.E.U16 desc[UR36][R8.64+0x60], R50 ;  /* 0x0000603208002986 */ /* 0x000fe2000c101524 */
[----:B------:R-:W-:Y:S02]  /*4c70*/  F2FP.F16.F32.PACK_AB R52, RZ, R52 ;  /* 0x00000034ff34723e */ /* 0x000fe400000000ff */
[C---:B------:R-:W-:Y:S01]  /*4c80*/  ISETP.GT.AND P2, PT, R3.reuse, 0x8, P1 ;  /* 0x000000080300780c */ /* 0x040fe20000f44270 */
[----:B------:R-:W-:Y:S01]  /*4c90*/  @P3 STG.E.U16 desc[UR36][R8.64+0x62], R51 ;  /* 0x0000623308003986 */ /* 0x000fe2000c101524 */
[----:B------:R-:W-:Y:S02]  /*4ca0*/  ISETP.GT.AND P1, PT, R4, 0x40, PT ;  /* 0x000000400400780c */ /* 0x000fe40003f24270 */
[----:B------:R-:W-:Y:S01]  /*4cb0*/  F2FP.F16.F32.PACK_AB R53, RZ, R53 ;  /* 0x00000035ff35723e */ /* 0x000fe200000000ff */
[----:B------:R-:W-:Y:S01]  /*4cc0*/  @P4 STG.E.U16 desc[UR36][R6.64+0x70], R52 ;  /* 0x0000703406004986 */ /* 0x000fe2000c101524 */
[----:B------:R-:W-:-:S02]  /*4cd0*/  ISETP.GT.AND P3, PT, R3, 0x8, P0 ;  /* 0x000000080300780c */ /* 0x000fc40000764270 */
[----:B------:R-:W-:Y:S01]  /*4ce0*/  ISETP.GT.AND P0, PT, R4, 0x41, PT ;  /* 0x000000410400780c */ /* 0x000fe20003f04270 */
[----:B------:R-:W-:Y:S01]  /*4cf0*/  @P5 STG.E.U16 desc[UR36][R6.64+0x72], R53 ;  /* 0x0000723506005986 */ /* 0x000fe2000c101524 */
[C---:B------:R-:W-:Y:S02]  /*4d00*/  ISETP.GT.AND P4, PT, R3.reuse, RZ, P1 ;  /* 0x000000ff0300720c */ /* 0x040fe40000f84270 */
[----:B------:R-:W-:Y:S02]  /*4d10*/  ISETP.GT.AND P5, PT, R3, RZ, P0 ;  /* 0x000000ff0300720c */ /* 0x000fe400007a4270 */
[----:B------:R-:W-:Y:S02]  /*4d20*/  F2FP.F16.F32.PACK_AB R54, RZ, R54 ;  /* 0x00000036ff36723e */ /* 0x000fe400000000ff */
[----:B------:R-:W-:Y:S02]  /*4d30*/  F2FP.F16.F32.PACK_AB R55, RZ, R55 ;  /* 0x00000037ff37723e */ /* 0x000fe400000000ff */
[----:B------:R-:W-:Y:S01]  /*4d40*/  F2FP.F16.F32.PACK_AB R56, RZ, R56 ;  /* 0x00000038ff38723e */ /* 0x000fe200000000ff */
[----:B------:R-:W-:Y:S01]  /*4d50*/  @P2 STG.E.U16 desc[UR36][R8.64+0x70], R54 ;  /* 0x0000703608002986 */ /* 0x000fe2000c101524 */
[----:B------:R-:W-:-:S02]  /*4d60*/  F2FP.F16.F32.PACK_AB R57, RZ, R57 ;  /* 0x00000039ff39723e */ /* 0x000fc400000000ff */
[C---:B------:R-:W-:Y:S01]  /*4d70*/  ISETP.GT.AND P1, PT, R3.reuse, 0x8, P1 ;  /* 0x000000080300780c */ /* 0x040fe20000f24270 */
[----:B------:R-:W-:Y:S01]  /*4d80*/  @P3 STG.E.U16 desc[UR36][R8.64+0x72], R55 ;  /* 0x0000723708003986 */ /* 0x000fe2000c101524 */
[C---:B------:R-:W-:Y:S02]  /*4d90*/  ISETP.GT.AND P2, PT, R3.reuse, 0x8, P0 ;  /* 0x000000080300780c */ /* 0x040fe40000744270 */
[C---:B------:R-:W-:Y:S01]  /*4da0*/  ISETP.GT.AND P0, PT, R4.reuse, 0x49, PT ;  /* 0x000000490400780c */ /* 0x040fe20003f04270 */
[----:B------:R-:W-:Y:S01]  /*4db0*/  @P4 STG.E.U16 desc[UR36][R6.64+0x80], R56 ;  /* 0x0000803806004986 */ /* 0x000fe2000c101524 */
[----:B------:R-:W-:Y:S02]  /*4dc0*/  ISETP.GT.AND P4, PT, R4, 0x48, PT ;  /* 0x000000480400780c */ /* 0x000fe40003f84270 */
[----:B------:R-:W-:Y:S01]  /*4dd0*/  F2FP.F16.F32.PACK_AB R58, RZ, R58 ;  /* 0x0000003aff3a723e */ /* 0x000fe200000000ff */
[----:B------:R-:W-:Y:S01]  /*4de0*/  @P5 STG.E.U16 desc[UR36][R6.64+0x82], R57 ;  /* 0x0000823906005986 */ /* 0x000fe2000c101524 */
[----:B------:R-:W-:-:S02]  /*4df0*/  ISETP.GT.AND P5, PT, R3, RZ, P4 ;  /* 0x000000ff0300720c */ /* 0x000fc400027a4270 */
[C---:B------:R-:W-:Y:S01]  /*4e00*/  ISETP.GT.AND P3, PT, R3.reuse, RZ, P0 ;  /* 0x000000ff0300720c */ /* 0x040fe20000764270 */
[----:B------:R-:W-:Y:S01]  /*4e10*/  @P1 STG.E.U16 desc[UR36][R8.64+0x80], R58 ;  /* 0x0000803a08001986 */ /* 0x000fe2000c101524 */
[----:B------:R-:W-:Y:S02]  /*4e20*/  F2FP.F16.F32.PACK_AB R59, RZ, R59 ;  /* 0x0000003bff3b723e */ /* 0x000fe400000000ff */
[----:B------:R-:W-:Y:S02]  /*4e30*/  F2FP.F16.F32.PACK_AB R60, RZ, R60 ;  /* 0x0000003cff3c723e */ /* 0x000fe400000000ff */
[C---:B------:R-:W-:Y:S01]  /*4e40*/  ISETP.GT.AND P4, PT, R3.reuse, 0x8, P4 ;  /* 0x000000080300780c */ /* 0x040fe20002784270 */
[----:B------:R-:W-:Y:S01]  /*4e50*/  @P2 STG.E.U16 desc[UR36][R8.64+0x82], R59 ;  /* 0x0000823b08002986 */ /* 0x000fe2000c101524 */
[----:B------:R-:W-:Y:S02]  /*4e60*/  F2FP.F16.F32.PACK_AB R61, RZ, R61 ;  /* 0x0000003dff3d723e */ /* 0x000fe400000000ff */
[----:B------:R-:W-:Y:S01]  /*4e70*/  ISETP.GT.AND P2, PT, R4, 0x51, PT ;  /* 0x000000510400780c */ /* 0x000fe20003f44270 */
[----:B------:R-:W-:Y:S01]  /*4e80*/  @P5 STG.E.U16 desc[UR36][R6.64+0x90], R60 ;  /* 0x0000903c06005986 */ /* 0x000fe2000c101524 */
[----:B------:R-:W-:-:S02]  /*4e90*/  ISETP.GT.AND P5, PT, R3, 0x8, P0 ;  /* 0x000000080300780c */ /* 0x000fc400007a4270 */
[C---:B------:R-:W-:Y:S01]  /*4ea0*/  ISETP.GT.AND P1, PT, R4.reuse, 0x58, PT ;  /* 0x000000580400780c */ /* 0x040fe20003f24270 */
[----:B------:R-:W-:Y:S01]  /*4eb0*/  @P3 STG.E.U16 desc[UR36][R6.64+0x92], R61 ;  /* 0x0000923d06003986 */ /* 0x000fe2000c101524 */
[C---:B------:R-:W-:Y:S02]  /*4ec0*/  ISETP.GT.AND P3, PT, R4.reuse, 0x50, PT ;  /* 0x000000500400780c */ /* 0x040fe40003f64270 */
[----:B------:R-:W-:Y:S01]  /*4ed0*/  ISETP.GT.AND P0, PT, R4, 0x59, PT ;  /* 0x000000590400780c */ /* 0x000fe20003f04270 */
[----:B------:R-:W-:Y:S01]  /*4ee0*/  @P4 IMAD.MOV.U32 R4, RZ, RZ, R8 ;  /* 0x000000ffff044224 */ /* 0x000fe200078e0008 */
[----:B------:R-:W-:Y:S01]  /*4ef0*/  F2FP.F16.F32.PACK_AB R62, RZ, R62 ;  /* 0x0000003eff3e723e */ /* 0x000fe200000000ff */
[----:B------:R-:W-:Y:S01]  /*4f00*/  @P4 IMAD.MOV.U32 R5, RZ, RZ, R9 ;  /* 0x000000ffff054224 */ /* 0x000fe200078e0009 */
[----:B------:R-:W-:Y:S02]  /*4f10*/  F2FP.F16.F32.PACK_AB R63, RZ, R63 ;  /* 0x0000003fff3f723e */ /* 0x000fe400000000ff */
[----:B------:R-:W-:-:S02]  /*4f20*/  F2FP.F16.F32.PACK_AB R64, RZ, R64 ;  /* 0x00000040ff40723e */ /* 0x000fc400000000ff */
[----:B------:R0:W-:Y:S01]  /*4f30*/  @P4 STG.E.U16 desc[UR36][R4.64+0x90], R62 ;  /* 0x0000903e04004986 */ /* 0x0001e2000c101524 */
[C---:B------:R-:W-:Y:S02]  /*4f40*/  ISETP.GT.AND P4, PT, R3.reuse, RZ, P2 ;  /* 0x000000ff0300720c */ /* 0x040fe40001784270 */
[----:B------:R-:W-:Y:S02]  /*4f50*/  F2FP.F16.F32.PACK_AB R65, RZ, R65 ;  /* 0x00000041ff41723e */ /* 0x000fe400000000ff */
[----:B------:R-:W-:Y:S02]  /*4f60*/  ISETP.GT.AND P2, PT, R3, 0x8, P2 ;  /* 0x000000080300780c */ /* 0x000fe40001744270 */
[----:B------:R-:W-:Y:S02]  /*4f70*/  F2FP.F16.F32.PACK_AB R66, RZ, R66 ;  /* 0x00000042ff42723e */ /* 0x000fe400000000ff */
[----:B------:R-:W-:Y:S02]  /*4f80*/  F2FP.F16.F32.PACK_AB R67, RZ, R67 ;  /* 0x00000043ff43723e */ /* 0x000fe400000000ff */
[----:B------:R-:W-:Y:S01]  /*4f90*/  F2FP.F16.F32.PACK_AB R68, RZ, R68 ;  /* 0x00000044ff44723e */ /* 0x000fe200000000ff */
[----:B0-----:R-:W-:Y:S01]  /*4fa0*/  @P5 IMAD.MOV.U32 R4, RZ, RZ, R8 ;  /* 0x000000ffff045224 */ /* 0x001fe200078e0008 */
[----:B------:R-:W-:Y:S01]  /*4fb0*/  F2FP.F16.F32.PACK_AB R69, RZ, R69 ;  /* 0x00000045ff45723e */ /* 0x000fe200000000ff */
[----:B------:R-:W-:Y:S01]  /*4fc0*/  @P5 IMAD.MOV.U32 R5, RZ, RZ, R9 ;  /* 0x000000ffff055224 */ /* 0x000fe200078e0009 */
[----:B------:R-:W-:-:S02]  /*4fd0*/  F2FP.F16.F32.PACK_AB R70, RZ, R70 ;  /* 0x00000046ff46723e */ /* 0x000fc400000000ff */
[----:B------:R-:W-:Y:S02]  /*4fe0*/  F2FP.F16.F32.PACK_AB R71, RZ, R71 ;  /* 0x00000047ff47723e */ /* 0x000fe400000000ff */
[----:B------:R0:W-:Y:S01]  /*4ff0*/  @P5 STG.E.U16 desc[UR36][R4.64+0x92], R63 ;  /* 0x0000923f04005986 */ /* 0x0001e2000c101524 */
[C---:B------:R-:W-:Y:S02]  /*5000*/  ISETP.GT.AND P5, PT, R3.reuse, RZ, P3 ;  /* 0x000000ff0300720c */ /* 0x040fe40001fa4270 */
[----:B------:R-:W-:-:S11]  /*5010*/  ISETP.GT.AND P3, PT, R3, 0x8, P3 ;  /* 0x000000080300780c */ /* 0x000fd60001f64270 */
[----:B0-----:R-:W-:Y:S02]  /*5020*/  @P5 IMAD.MOV.U32 R4, RZ, RZ, R6 ;  /* 0x000000ffff045224 */ /* 0x001fe400078e0006 */
[----:B------:R-:W-:-:S05]  /*5030*/  @P5 IMAD.MOV.U32 R5, RZ, RZ, R7 ;  /* 0x000000ffff055224 */ /* 0x000fca00078e0007 */
[----:B------:R0:W-:Y:S01]  /*5040*/  @P5 STG.E.U16 desc[UR36][R4.64+0xa0], R64 ;  /* 0x0000a04004005986 */ /* 0x0001e2000c101524 */
[C---:B------:R-:W-:Y:S02]  /*5050*/  ISETP.GT.AND P5, PT, R3.reuse, RZ, P0 ;  /* 0x000000ff0300720c */ /* 0x040fe400007a4270 */
[----:B------:R-:W-:Y:S01]  /*5060*/  ISETP.GT.AND P0, PT, R3, 0x8, P0 ;  /* 0x000000080300780c */ /* 0x000fe20000704270 */
[----:B0-----:R-:W-:Y:S02]  /*5070*/  @P4 IMAD.MOV.U32 R4, RZ, RZ, R6 ;  /* 0x000000ffff044224 */ /* 0x001fe400078e0006 */
[----:B------:R-:W-:-:S05]  /*5080*/  @P4 IMAD.MOV.U32 R5, RZ, RZ, R7 ;  /* 0x000000ffff054224 */ /* 0x000fca00078e0007 */
[----:B------:R0:W-:Y:S01]  /*5090*/  @P4 STG.E.U16 desc[UR36][R4.64+0xa2], R65 ;  /* 0x0000a24104004986 */ /* 0x0001e2000c101524 */
[C---:B------:R-:W-:Y:S02]  /*50a0*/  ISETP.GT.AND P4, PT, R3.reuse, RZ, P1 ;  /* 0x000000ff0300720c */ /* 0x040fe40000f84270 */
[----:B------:R-:W-:Y:S01]  /*50b0*/  ISETP.GT.AND P1, PT, R3, 0x8, P1 ;  /* 0x000000080300780c */ /* 0x000fe20000f24270 */
[----:B0-----:R-:W-:Y:S02]  /*50c0*/  @P3 IMAD.MOV.U32 R4, RZ, RZ, R8 ;  /* 0x000000ffff043224 */ /* 0x001fe400078e0008 */
[----:B------:R-:W-:-:S05]  /*50d0*/  @P3 IMAD.MOV.U32 R5, RZ, RZ, R9 ;  /* 0x000000ffff053224 */ /* 0x000fca00078e0009 */
[----:B------:R0:W-:Y:S02]  /*50e0*/  @P3 STG.E.U16 desc[UR36][R4.64+0xa0], R66 ;  /* 0x0000a04204003986 */ /* 0x0001e4000c101524 */
[----:B0-----:R-:W-:Y:S02]  /*50f0*/  @P2 IMAD.MOV.U32 R4, RZ, RZ, R8 ;  /* 0x000000ffff042224 */ /* 0x001fe400078e0008 */
[----:B------:R-:W-:-:S05]  /*5100*/  @P2 IMAD.MOV.U32 R5, RZ, RZ, R9 ;  /* 0x000000ffff052224 */ /* 0x000fca00078e0009 */
[----:B------:R0:W-:Y:S02]  /*5110*/  @P2 STG.E.U16 desc[UR36][R4.64+0xa2], R67 ;  /* 0x0000a24304002986 */ /* 0x0001e4000c101524 */
[----:B0-----:R-:W-:Y:S02]  /*5120*/  @P4 IMAD.MOV.U32 R4, RZ, RZ, R6 ;  /* 0x000000ffff044224 */ /* 0x001fe400078e0006 */
[----:B------:R-:W-:-:S05]  /*5130*/  @P4 IMAD.MOV.U32 R5, RZ, RZ, R7 ;  /* 0x000000ffff054224 */ /* 0x000fca00078e0007 */
[----:B------:R0:W-:Y:S04]  /*5140*/  @P4 STG.E.U16 desc[UR36][R4.64+0xb0], R68 ;  /* 0x0000b04404004986 */ /* 0x0001e8000c101524 */
[----:B------:R4:W-:Y:S01]  /*5150*/  @P5 STG.E.U16 desc[UR36][R6.64+0xb2], R69 ;  /* 0x0000b24506005986 */ /* 0x0009e2000c101524 */
[----:B0-----:R-:W-:Y:S02]  /*5160*/  @P1 IMAD.MOV.U32 R4, RZ, RZ, R8 ;  /* 0x000000ffff041224 */ /* 0x001fe400078e0008 */
[----:B------:R-:W-:-:S05]  /*5170*/  @P1 IMAD.MOV.U32 R5, RZ, RZ, R9 ;  /* 0x000000ffff051224 */ /* 0x000fca00078e0009 */
[----:B------:R4:W-:Y:S04]  /*5180*/  @P1 STG.E.U16 desc[UR36][R4.64+0xb0], R70 ;  /* 0x0000b04604001986 */ /* 0x0009e8000c101524 */
[----:B------:R4:W-:Y:S02]  /*5190*/  @P0 STG.E.U16 desc[UR36][R8.64+0xb2], R71 ;  /* 0x0000b24708000986 */ /* 0x0009e4000c101524 */
.L_x_127:
[----:B------:R-:W-:Y:S05]  /*51a0*/  BSYNC B0 ;  /* 0x0000000000007941 */ /* 0x000fea0003800000 */
.L_x_33:
[----:B------:R-:W-:Y:S01]  /*51b0*/  ULDC UR4, c[0x0][0xc] ;  /* 0x0000030000047ab9 */ /* 0x000fe20000000800 */
[----:B------:R-:W-:Y:S01]  /*51c0*/  ULDC UR5, c[0x0][0x10] ;  /* 0x0000040000057ab9 */ /* 0x000fe20000000800 */
[----:B------:R-:W0:Y:S01]  /*51d0*/  LDC R3, c[0x0][0x14] ;  /* 0x00000500ff037b82 */ /* 0x000e220000000800 */
[----:B------:R-:W-:Y:S01]  /*51e0*/  UIMAD.WIDE.U32 UR4, UR4, UR5, URZ ;  /* 0x00000005040472a5 */ /* 0x000fe2000f8e003f */
[----:B------:R-:W-:Y:S02]  /*51f0*/  IMAD.MOV.U32 R80, RZ, RZ, -0x1 ;  /* 0xffffffffff507424 */ /* 0x000fe400078e00ff */
[----:B------:R-:W-:-:S03]  /*5200*/  IMAD.MOV.U32 R77, RZ, RZ, -0x1 ;  /* 0xffffffffff4d7424 */ /* 0x000fc600078e00ff */
[----:B0-----:R-:W-:-:S04]  /*5210*/  IMAD.WIDE.U32 R16, R3, UR4, R16 ;  /* 0x0000000403107c25 */ /* 0x001fc8000f8e0010 */
[----:B------:R-:W-:Y:S01]  /*5220*/  IMAD R3, R3, UR5, RZ ;  /* 0x0000000503037c24 */ /* 0x000fe2000f8e02ff */
[----:B------:R-:W-:Y:S02]  /*5230*/  ULDC.64 UR4, c[0x0][0x650] ;  /* 0x0001940000047ab9 */ /* 0x000fe40000000a00 */
[----:B------:R-:W-:Y:S01]  /*5240*/  ISETP.GE.U32.AND P0, PT, R16, UR4, PT ;  /* 0x0000000410007c0c */ /* 0x000fe2000bf06070 */
[--C-:B------:R-:W-:Y:S01]  /*5250*/  IMAD.IADD R17, R17, 0x1, R3.reuse ;  /* 0x0000000111117824 */ /* 0x100fe200078e0203 */
[----:B------:R-:W-:-:S04]  /*5260*/  PRMT R3, RZ, 0x7610, R3 ;  /* 0x00007610ff037816 */ /* 0x000fc80000000003 */
[----:B------:R-:W-:-:S13]  /*5270*/  ISETP.GE.U32.AND.EX P0, PT, R17, UR5, PT, P0 ;  /* 0x0000000511007c0c */ /* 0x000fda000bf06100 */
[----:B------:R-:W-:Y:S05]  /*5280*/  @P0 BRA `(.L_x_128) ;  /* 0x0000000400640947 */ /* 0x000fea0003800000 */
[----:B---3--:R-:W0:Y:S01]  /*5290*/  S2R R12, SR_CTAID.X ;  /* 0x00000000000c7919 */ /* 0x008e220000002500 */
[----:B-12---:R-:W1:Y:S01]  /*52a0*/  LDC.64 R10, c[0x0][0x628] ;  /* 0x00018a00ff0a7b82 */ /* 0x006e620000000a00 */
[----:B------:R-:W-:Y:S01]  /*52b0*/  ULDC UR4, c[0x0][0x150] ;  /* 0x0000540000047ab9 */ /* 0x000fe20000000800 */
[----:B----4-:R-:W-:Y:S01]  /*52c0*/  IMAD.MOV.U32 R8, RZ, RZ, R16 ;  /* 0x000000ffff087224 */ /* 0x010fe200078e0010 */
[----:B-----5:R-:W2:Y:S01]  /*52d0*/  S2R R24, SR_CTAID.Y ;  /* 0x0000000000187919 */ /* 0x020ea20000002600 */
[----:B------:R-:W-:-:S04]  /*52e0*/  IMAD.MOV.U32 R9, RZ, RZ, R17 ;  /* 0x000000ffff097224 */ /* 0x000fc800078e0011 */
[----:B------:R-:W3:Y:S08]  /*52f0*/  LDC R21, c[0x0][0x144] ;  /* 0x00005100ff157b82 */ /* 0x000ef00000000800 */
[----:B------:R-:W4:Y:S08]  /*5300*/  LDC R0, c[0x0][0x630] ;  /* 0x00018c00ff007b82 */ /* 0x000f300000000800 */
[----:B------:R-:W2:Y:S01]  /*5310*/  LDC.64 R14, c[0x0][0x620] ;  /* 0x00018800ff0e7b82 */ /* 0x000ea20000000a00 */
[----:B-1----:R-:W-:-:S04]  /*5320*/  ISETP.NE.U32.AND P0, PT, R10, RZ, PT ;  /* 0x000000ff0a00720c */ /* 0x002fc80003f05070 */
[----:B------:R-:W-:Y:S02]  /*5330*/  ISETP.NE.AND.EX P0, PT, R11, RZ, PT, P0 ;  /* 0x000000ff0b00720c */ /* 0x000fe40003f05300 */
[----:B0-----:R-:W-:-:S05]  /*5340*/  I2FP.F32.U32 R3, R12 ;  /* 0x0000000c00037245 */ /* 0x001fca0000201000 */
[----:B------:R-:W-:-:S04]  /*5350*/  FMUL R3, R3, UR4 ;  /* 0x0000000403037c20 */ /* 0x000fc80008400000 */
[----:B------:R0:W1:Y:S02]  /*5360*/  F2I.U32.TRUNC.NTZ R20, R3 ;  /* 0x0000000300147305 */ /* 0x000064000020f000 */
[----:B---34-:R-:W-:Y:S05]  /*5370*/  @!P0 BRA `(.L_x_129) ;  /* 0x0000000000288947 */ /* 0x018fea0003800000 */
[----:B0-----:R-:W0:Y:S02]  /*5380*/  LDC R3, c[0x0][0x634] ;  /* 0x00018d00ff037b82 */ /* 0x001e240000000800 */
        /* <DEDUP_REMOVED lines=9> */
.L_x_129:
[----:B------:R-:W3:Y:S01]  /*5420*/  LDC.64 R28, c[0x0][0x640] ;  /* 0x00019000ff1c7b82 */ /* 0x000ee20000000a00 */
[-CC-:B------:R-:W-:Y:S01]  /*5430*/  SHF.R.U64 R77, R8, R0.reuse, R9.reuse ;  /* 0x00000000084d7219 */ /* 0x180fe20000001209 */
[----:B-1----:R-:W-:Y:S01]  /*5440*/  IMAD.MOV R20, RZ, RZ, -R20 ;  /* 0x000000ffff147224 */ /* 0x002fe200078e0a14 */
[----:B------:R-:W-:Y:S01]  /*5450*/  SHF.R.U32.HI R0, RZ, R0, R9 ;  /* 0x00000000ff007219 */ /* 0x000fe20000011609 */
[----:B------:R-:W-:Y:S01]  /*5460*/  ULDC UR4, c[0x0][0x154] ;  /* 0x0000550000047ab9 */ /* 0x000fe20000000800 */
[----:B0-----:R-:W-:Y:S01]  /*5470*/  IADD3 R3, P0, RZ, -R77, RZ ;  /* 0x8000004dff037210 */ /* 0x001fe20007f1e0ff */
[----:B------:R-:W-:Y:S02]  /*5480*/  IMAD R21, R21, R20, R12 ;  /* 0x0000001415157224 */ /* 0x000fe400078e020c */
[----:B------:R-:W0:Y:S01]  /*5490*/  LDC R6, c[0x0][0x618] ;  /* 0x00018600ff067b82 */ /* 0x000e220000000800 */
[----:B------:R-:W-:Y:S02]  /*54a0*/  IMAD.MOV.U32 R7, RZ, RZ, 0x1 ;  /* 0x00000001ff077424 */ /* 0x000fe400078e00ff */
[----:B------:R-:W-:-:S04]  /*54b0*/  IMAD.X R5, RZ, RZ, ~R0, P0 ;  /* 0x000000ffff057224 */ /* 0x000fc800000e0e00 */
[-C--:B--2---:R-:W-:Y:S01]  /*54c0*/  IMAD R0, R5, R14.reuse, RZ ;  /* 0x0000000e05007224 */ /* 0x084fe200078e02ff */
[----:B------:R-:W1:Y:S01]  /*54d0*/  LDC R8, c[0x0][0x608] ;  /* 0x00018200ff087b82 */ /* 0x000e620000000800 */
[----:B------:R-:W-:-:S04]  /*54e0*/  IMAD.WIDE.U32 R4, R3, R14, R16 ;  /* 0x0000000e03047225 */ /* 0x000fc800078e0010 */
[----:B------:R-:W-:Y:S01]  /*54f0*/  IMAD R3, R3, R15, R0 ;  /* 0x0000000f03037224 */ /* 0x000fe200078e0200 */
[----:B------:R-:W-:Y:S02]  /*5500*/  I2FP.F32.U32 R0, R24 ;  /* 0x0000001800007245 */ /* 0x000fe40000201000 */
[----:B------:R-:W2:Y:S01]  /*5510*/  LDC R26, c[0x0][0x658] ;  /* 0x00019600ff1a7b82 */ /* 0x000ea20000000800 */
[----:B------:R-:W-:Y:S01]  /*5520*/  IMAD.IADD R3, R5, 0x1, R3 ;  /* 0x0000000105037824 */ /* 0x000fe200078e0203 */
[----:B---3--:R-:W-:Y:S01]  /*5530*/  ISETP.NE.U32.AND P0, PT, R28, RZ, PT ;  /* 0x000000ff1c00720c */ /* 0x008fe20003f05070 */
[----:B------:R-:W-:Y:S01]  /*5540*/  FMUL R0, R0, UR4 ;  /* 0x0000000400007c20 */ /* 0x000fe20008400000 */
[----:B------:R-:W-:Y:S02]  /*5550*/  IMAD.MOV.U32 R5, RZ, RZ, -0x1 ;  /* 0xffffffffff057424 */ /* 0x000fe400078e00ff */
[----:B------:R-:W-:Y:S01]  /*5560*/  ISETP.NE.AND.EX P0, PT, R29, RZ, PT, P0 ;  /* 0x000000ff1d00720c */ /* 0x000fe20003f05300 */
[----:B------:R3:W4:Y:S01]  /*5570*/  F2I.U32.TRUNC.NTZ R13, R0 ;  /* 0x00000000000d7305 */ /* 0x000722000020f000 */
[----:B------:R-:W3:Y:S01]  /*5580*/  LDC R15, c[0x0][0x148] ;  /* 0x00005200ff0f7b82 */ /* 0x000ee20000000800 */
[----:B0-----:R-:W-:-:S02]  /*5590*/  SHF.R.U64 R12, R4, R6, R3 ;  /* 0x00000006040c7219 */ /* 0x001fc40000001203 */
[----:B------:R-:W-:-:S05]  /*55a0*/  SHF.R.U32.HI R3, RZ, R6, R3 ;  /* 0x00000006ff037219 */ /* 0x000fca0000011603 */
[----:B------:R-:W0:Y:S01]  /*55b0*/  LDC R20, c[0x0][0x600] ;  /* 0x00018000ff147b82 */ /* 0x000e220000000800 */
[-CC-:B-1----:R-:W-:Y:S02]  /*55c0*/  SHF.R.U64 R10, R12, R8.reuse, R3.reuse ;  /* 0x000000080c0a7219 */ /* 0x182fe40000001203 */
[----:B------:R-:W-:-:S05]  /*55d0*/  SHF.R.U32.HI R3, RZ, R8, R3 ;  /* 0x00000008ff037219 */ /* 0x000fca0000011603 */
[----:B------:R-:W1:Y:S01]  /*55e0*/  LDC R27, c[0x0][0x648] ;  /* 0x00019200ff1b7b82 */ /* 0x000e620000000800 */
[-C--:B--2---:R-:W-:Y:S02]  /*55f0*/  SHF.L.U32 R4, R5, R26.reuse, RZ ;  /* 0x0000001a05047219 */ /* 0x084fe400000006ff */
[-CC-:B------:R-:W-:Y:S02]  /*5600*/  SHF.R.U64 R14, R10, R26.reuse, R3.reuse ;  /* 0x0000001a0a0e7219 */ /* 0x180fe40000001203 */
[----:B------:R-:W-:Y:S02]  /*5610*/  SHF.R.U32.HI R5, RZ, R26, R3 ;  /* 0x0000001aff057219 */ /* 0x000fe40000011603 */
[----:B------:R-:W-:Y:S01]  /*5620*/  LOP3.LUT R25, RZ, R4, RZ, 0x33, !PT ;  /* 0x00000004ff197212 */ /* 0x000fe200078e33ff */
[----:B------:R-:W2:Y:S01]  /*5630*/  LDC R30, c[0x0][0x638] ;  /* 0x00018e00ff1e7b82 */ /* 0x000ea20000000800 */
[----:B------:R-:W-:Y:S01]  /*5640*/  SHF.L.U32 R26, R7, R26, RZ ;  /* 0x0000001a071a7219 */ /* 0x000fe200000006ff */
[----:B------:R-:W-:-:S06]  /*5650*/  IMAD.MOV.U32 R4, RZ, RZ, R14 ;  /* 0x000000ffff047224 */ /* 0x000fcc00078e000e */
[----:B------:R-:W0:Y:S01]  /*5660*/  LDC R31, c[0x0][0x610] ;  /* 0x00018400ff1f7b82 */ /* 0x000e220000000800 */
[----:B----4-:R-:W-:Y:S05]  /*5670*/  @!P0 BRA `(.L_x_130) ;  /* 0x0000000000288947 */ /* 0x010fea0003800000 */
        /* <DEDUP_REMOVED lines=10> */
.L_x_130:
[----:B------:R-:W-:Y:S01]  /*5720*/  ISETP.NE.AND P0, PT, R2, 0x1, PT ;  /* 0x000000010200780c */ /* 0x000fe20003f05270 */
[----:B0-----:R-:W-:Y:S01]  /*5730*/  VIADD R7, R20, 0xffffffff ;  /* 0xffffffff14077836 */ /* 0x001fe20000000000 */
[----:B-1-3--:R-:W-:Y:S01]  /*5740*/  SHF.R.U64 R0, R4, R27, R5 ;  /* 0x0000001b04007219 */ /* 0x00afe20000001205 */
[----:B------:R-:W-:Y:S01]  /*5750*/  IMAD.MOV R13, RZ, RZ, -R13 ;  /* 0x000000ffff0d7224 */ /* 0x000fe200078e0a0d */
[----:B------:R-:W-:Y:S01]  /*5760*/  LOP3.LUT R5, R10, R25, RZ, 0xc0, !PT ;  /* 0x000000190a057212 */ /* 0x000fe200078ec0ff */
[----:B------:R-:W-:Y:S01]  /*5770*/  IMAD.MOV.U32 R4, RZ, RZ, 0x1 ;  /* 0x00000001ff047424 */ /* 0x000fe200078e00ff */
[----:B------:R-:W-:Y:S01]  /*5780*/  LOP3.LUT R12, R12, R7, RZ, 0xc0, !PT ;  /* 0x000000070c0c7212 */ /* 0x000fe200078ec0ff */
[----:B------:R-:W-:Y:S02]  /*5790*/  IMAD.MOV R3, RZ, RZ, -R0 ;  /* 0x000000ffff037224 */ /* 0x000fe400078e0a00 */
[----:B------:R-:W-:Y:S02]  /*57a0*/  IMAD R0, R26, R0, R5 ;  /* 0x000000001a007224 */ /* 0x000fe400078e0205 */
[----:B--2---:R-:W-:-:S02]  /*57b0*/  IMAD R3, R3, R30, R14 ;  /* 0x0000001e03037224 */ /* 0x004fc400078e020e */
[----:B------:R-:W-:Y:S02]  /*57c0*/  @P0 IMAD R21, R15, R13, R24 ;  /* 0x0000000d0f150224 */ /* 0x000fe400078e0218 */
[----:B------:R-:W-:Y:S01]  /*57d0*/  IMAD R5, R3, R20, R12 ;  /* 0x0000001403057224 */ /* 0x000fe200078e020c */
[----:B------:R-:W-:Y:S01]  /*57e0*/  PRMT R3, R4, 0x7610, R3 ;  /* 0x0000761004037816 */ /* 0x000fe20000000003 */
[----:B------:R-:W-:-:S05]  /*57f0*/  IMAD R0, R0, R31, R21 ;  /* 0x0000001f00007224 */ /* 0x000fca00078e0215 */
[----:B------:R-:W-:Y:S02]  /*5800*/  SEL R80, R5, R0, !P0 ;  /* 0x0000000005507207 */ /* 0x000fe40004000000 */
[----:B------:R-:W-:-:S07]  /*5810*/  SEL R0, R0, R5, !P0 ;  /* 0x0000000500007207 */ /* 0x000fce0004000000 */
.L_x_128:
[----:B------:R-:W-:Y:S01]  /*5820*/  LOP3.LUT P0, RZ, R3, 0xff, RZ, 0xc0, !PT ;  /* 0x000000ff03ff7812 */ /* 0x000fe2000780c0ff */
[----:B------:R-:W-:-:S12]  /*5830*/  IMAD.MOV.U32 R79, RZ, RZ, R0 ;  /* 0x000000ffff4f7224 */ /* 0x000fd800078e0000 */
[----:B------:R-:W-:Y:S05]  /*5840*/  @P0 BRA `(.L_x_131) ;  /* 0xffffffbc000c0947 */ /* 0x000fea000383ffff */
[----:B------:R-:W-:Y:S05]  /*5850*/  EXIT ;  /* 0x000000000000794d */ /* 0x000fea0003800000 */
.L_x_8:
[----:B0-----:R-:W-:Y:S01]  /*5860*/  ULDC.64 UR4, c[0x0][0x650] ;  /* 0x0001940000047ab9 */ /* 0x001fe20000000a00 */
        /* <DEDUP_REMOVED lines=25> */
.L_x_133:
[----:B------:R-:W0:Y:S01]  /*5a00*/  LDC.64 R30, c[0x0][0x640] ;  /* 0x00019000ff1e7b82 */ /* 0x000e220000000a00 */
[-CC-:B------:R-:W-:Y:S01]  /*5a10*/  SHF.R.U64 R21, R14, R8.reuse, R15.reuse ;  /* 0x000000080e157219 */ /* 0x180fe2000000120f */
[----:B------:R-:W-:Y:S01]  /*5a20*/  IMAD.MOV.U32 R27, RZ, RZ, 0x1 ;  /* 0x00000001ff1b7424 */ /* 0x000fe200078e00ff */
[----:B------:R-:W-:Y:S02]  /*5a30*/  SHF.R.U32.HI R7, RZ, R8, R15 ;  /* 0x00000008ff077219 */ /* 0x000fe4000001160f */
[----:B------:R-:W-:-:S03]  /*5a40*/  IADD3 R13, P0, RZ, -R21, RZ ;  /* 0x80000015ff0d7210 */ /* 0x000fc60007f1e0ff */
[----:B------:R-:W1:Y:S02]  /*5a50*/  LDC R12, c[0x0][0x618] ;  /* 0x00018600ff0c7b82 */ /* 0x000e640000000800 */
[----:B------:R-:W-:Y:S02]  /*5a60*/  IMAD.X R7, RZ, RZ, ~R7, P0 ;  /* 0x000000ffff077224 */ /* 0x000fe400000e0e07 */
[----:B------:R-:W-:-:S04]  /*5a70*/  IMAD.WIDE.U32 R10, R13, R22, R16 ;  /* 0x000000160d0a7225 */ /* 0x000fc800078e0010 */
[----:B------:R-:W2:Y:S01]  /*5a80*/  LDC R14, c[0x0][0x608] ;  /* 0x00018200ff0e7b82 */ /* 0x000ea20000000800 */
[----:B------:R-:W-:-:S04]  /*5a90*/  IMAD R8, R7, R22, RZ ;  /* 0x0000001607087224 */ /* 0x000fc800078e02ff */
[----:B------:R-:W-:-:S03]  /*5aa0*/  IMAD R7, R13, R23, R8 ;  /* 0x000000170d077224 */ /* 0x000fc600078e0208 */
[----:B------:R-:W3:Y:S01]  /*5ab0*/  LDC R28, c[0x0][0x658] ;  /* 0x00019600ff1c7b82 */ /* 0x000ee20000000800 */
[----:B------:R-:W-:Y:S01]  /*5ac0*/  IMAD.IADD R7, R11, 0x1, R7 ;  /* 0x000000010b077824 */ /* 0x000fe200078e0207 */
[----:B0-----:R-:W-:Y:S01]  /*5ad0*/  ISETP.NE.U32.AND P0, PT, R30, RZ, PT ;  /* 0x000000ff1e00720c */ /* 0x001fe20003f05070 */
[----:B------:R-:W-:-:S03]  /*5ae0*/  IMAD.MOV.U32 R11, RZ, RZ, -0x1 ;  /* 0xffffffffff0b7424 */ /* 0x000fc600078e00ff */
        /* <DEDUP_REMOVED lines=8> */
[-C--:B---3--:R-:W-:Y:S02]  /*5b70*/  SHF.L.U32 R10, R11, R28.reuse, RZ ;  /* 0x0000001c0b0a7219 */ /* 0x088fe400000006ff */
[--C-:B------:R-:W-:Y:S02]  /*5b80*/  SHF.R.U64 R26, R22, R28, R7.reuse ;  /* 0x0000001c161a7219 */ /* 0x100fe40000001207 */
[----:B------:R-:W-:Y:S02]  /*5b90*/  LOP3.LUT R29, RZ, R10, RZ, 0x33, !PT ;  /* 0x0000000aff1d7212 */ /* 0x000fe400078e33ff */
[----:B------:R-:W-:Y:S01]  /*5ba0*/  SHF.R.U32.HI R11, RZ, R28, R7 ;  /* 0x0000001cff0b7219 */ /* 0x000fe20000011607 */
[----:B------:R-:W3:Y:S01]  /*5bb0*/  LDC R32, c[0x0][0x610] ;  /* 0x00018400ff207b82 */ /* 0x000ee20000000800 */
[----:B------:R-:W-:Y:S01]  /*5bc0*/  IMAD.MOV.U32 R10, RZ, RZ, R26 ;  /* 0x000000ffff0a7224 */ /* 0x000fe200078e001a */
[----:B------:R-:W-:Y:S06]  /*5bd0*/  @!P0 BRA `(.L_x_134) ;  /* 0x0000000000288947 */ /* 0x000fec0003800000 */
        /* <DEDUP_REMOVED lines=10> */
.L_x_134:
[----:B------:R-:W-:Y:S02]  /*5c80*/  ISETP.NE.AND P0, PT, R2, 0x1, PT ;  /* 0x000000010200780c */ /* 0x000fe40003f05270 */
[----:B-1----:R-:W-:Y:S01]  /*5c90*/  SHF.R.U64 R8, R10, R8, R11 ;  /* 0x000000080a087219 */ /* 0x002fe2000000120b */
[----:B0-----:R-:W-:Y:S01]  /*5ca0*/  VIADD R11, R23, 0xffffffff ;  /* 0xffffffff170b7836 */ /* 0x001fe20000000000 */
[----:B------:R-:W-:Y:S02]  /*5cb0*/  SHF.L.U32 R27, R27, R28, RZ ;  /* 0x0000001c1b1b7219 */ /* 0x000fe400000006ff */
[----:B------:R-:W-:Y:S01]  /*5cc0*/  LOP3.LUT R5, R22, R29, RZ, 0xc0, !PT ;  /* 0x0000001d16057212 */ /* 0x000fe200078ec0ff */
[----:B------:R-:W-:-:S04]  /*5cd0*/  IMAD.MOV R7, RZ, RZ, -R8 ;  /* 0x000000ffff077224 */ /* 0x000fc800078e0a08 */
[----:B------:R-:W-:Y:S02]  /*5ce0*/  IMAD R5, R27, R8, R5 ;  /* 0x000000081b057224 */ /* 0x000fe400078e0205 */
[----:B------:R-:W-:Y:S01]  /*5cf0*/  @P0 IMAD R6, R9, R24, R4 ;  /* 0x0000001809060224 */ /* 0x000fe200078e0204 */
[----:B------:R-:W-:Y:S01]  /*5d00*/  LOP3.LUT R9, R20, R11, RZ, 0xc0, !PT ;  /* 0x0000000b14097212 */ /* 0x000fe200078ec0ff */
[----:B--2---:R-:W-:Y:S02]  /*5d10*/  IMAD R4, R7, R25, R26 ;  /* 0x0000001907047224 */ /* 0x004fe400078e021a */
[----:B---3--:R-:W-:Y:S02]  /*5d20*/  IMAD R6, R5, R32, R6 ;  /* 0x0000002005067224 */ /* 0x008fe400078e0206 */
[----:B------:R-:W-:Y:S02]  /*5d30*/  IMAD R5, R4, R23, R9 ;  /* 0x0000001704057224 */ /* 0x000fe400078e0209 */
[----:B------:R-:W-:-:S02]  /*5d40*/  IMAD.MOV.U32 R8, RZ, RZ, 0x1 ;  /* 0x00000001ff087424 */ /* 0x000fc400078e00ff */
[----:B------:R-:W-:Y:S01]  /*5d50*/  IMAD.MOV.U32 R7, RZ, RZ, R21 ;  /* 0x000000ffff077224 */ /* 0x000fe200078e0015 */
[----:B------:R-:W-:Y:S02]  /*5d60*/  SEL R19, R5, R6, !P0 ;  /* 0x0000000605137207 */ /* 0x000fe40004000000 */
[----:B------:R-:W-:-:S07]  /*5d70*/  SEL R20, R6, R5, !P0 ;  /* 0x0000000506147207 */ /* 0x000fce0004000000 */
.L_x_132:
[----:B------:R-:W-:-:S08]  /*5d80*/  NOP ;  /* 0x0000000000007918 */ /* 0x000fd00000000000 */
[----:B------:R-:W0:-:S00]  /*5d90*/  USETMAXREG.DEALLOC.CTAPOOL 0x28 ;  /* 0x00000028000079c8 */ /* 0x000e0000080e0500 */
[----:B0-----:R-:W-:-:S13]  /*5da0*/  ISETP.NE.AND P0, PT, R3, RZ, PT ;  /* 0x000000ff0300720c */ /* 0x001fda0003f05270 */
[----:B------:R-:W-:Y:S05]  /*5db0*/  @P0 EXIT ;  /* 0x000000000000094d */ /* 0x000fea0003800000 */
[----:B------:R-:W-:Y:S01]  /*5dc0*/  LOP3.LUT P0, RZ, R8, 0xff, RZ, 0xc0, !PT ;  /* 0x000000ff08ff7812 */ /* 0x000fe2000780c0ff */
[----:B------:R-:W-:Y:S02]  /*5dd0*/  IMAD.MOV.U32 R3, RZ, RZ, 0x1 ;  /* 0x00000001ff037424 */ /* 0x000fe400078e00ff */
[----:B------:R-:W-:-:S10]  /*5de0*/  IMAD.MOV.U32 R8, RZ, RZ, RZ ;  /* 0x000000ffff087224 */ /* 0x000fd400078e00ff */
[----:B------:R-:W-:Y:S05]  /*5df0*/  @!P0 BRA `(.L_x_135) ;  /* 0x0000000c00408947 */ /* 0x000fea0003800000 */
[----:B------:R-:W0:Y:S01]  /*5e00*/  LDC R3, c[0x0][0x28c] ;  /* 0x0000a300ff037b82 */ /* 0x000e220000000800 */
[----:B------:R-:W1:Y:S01]  /*5e10*/  S2R R10, SR_CgaCtaId ;  /* 0x00000000000a7919 */ /* 0x000e620000008800 */
[----:B------:R-:W-:Y:S01]  /*5e20*/  ULDC UR5, c[0x0][0x600] ;  /* 0x0001800000057ab9 */ /* 0x000fe20000000800 */
[----:B------:R-:W-:Y:S01]  /*5e30*/  ULDC UR4, c[0x0][0xc] ;  /* 0x0000030000047ab9 */ /* 0x000fe20000000800 */
[----:B------:R-:W-:Y:S01]  /*5e40*/  UIADD3 UR16, UR5, -0x1, URZ ;  /* 0xffffffff05107890 */ /* 0x000fe2000fffe03f */
[----:B------:R-:W-:Y:S01]  /*5e50*/  BSSY B0, `(.L_x_135) ;  /* 0x00000ca000007945 */ /* 0x000fe20003800000 */
[----:B------:R-:W-:Y:S01]  /*5e60*/  ULDC UR6, c[0x0][0x658] ;  /* 0x0001960000067ab9 */ /* 0x000fe20000000800 */
[----:B------:R-:W-:Y:S01]  /*5e70*/  ULDC UR5, c[0x0][0x10] ;  /* 0x0000040000057ab9 */ /* 0x000fe20000000800 */
[----:B------:R-:W-:Y:S01]  /*5e80*/  UMOV UR7, 0xffffffff ;  /* 0xffffffff00077882 */ /* 0x000fe20000000000 */
[----:B------:R-:W-:Y:S01]  /*5e90*/  UMOV UR8, 0x1 ;  /* 0x0000000100087882 */ /* 0x000fe20000000000 */
[----:B------:R-:W-:Y:S01]  /*5ea0*/  UIMAD.WIDE.U32 UR4, UR4, UR5, URZ ;  /* 0x00000005040472a5 */ /* 0x000fe2000f8e003f */
[----:B------:R-:W-:Y:S01]  /*5eb0*/  IMAD.MOV.U32 R11, RZ, RZ, 0x1 ;  /* 0x00000001ff0b7424 */ /* 0x000fe200078e00ff */
[----:B------:R-:W-:Y:S01]  /*5ec0*/  USHF.L.U32 UR7, UR7, UR6, URZ ;  /* 0x0000000607077299 */ /* 0x000fe2000800063f */
[----:B------:R-:W-:Y:S01]  /*5ed0*/  LOP3.LUT R13, R18, 0x2, RZ, 0xfc, !PT ;  /* 0x00000002120d7812 */ /* 0x000fe200078efcff */
[----:B------:R-:W-:Y:S01]  /*5ee0*/  USHF.L.U32 UR18, UR8, UR6, URZ ;  /* 0x0000000608127299 */ /* 0x000fe2000800063f */
[----:B------:R-:W-:Y:S01]  /*5ef0*/  IMAD.MOV.U32 R8, RZ, RZ, RZ ;  /* 0x000000ffff087224 */ /* 0x000fe200078e00ff */
[----:B------:R-:W-:Y:S01]  /*5f00*/  ULOP3.LUT UR17, URZ, UR7, URZ, 0x33, !UPT ;  /* 0x000000073f117292 */ /* 0x000fe2000f8e333f */
[----:B------:R-:W-:Y:S01]  /*5f10*/  ULDC UR6, c[0x0][0x14] ;  /* 0x0000050000067ab9 */ /* 0x000fe20000000800 */
[----:B------:R-:W-:Y:S01]  /*5f20*/  ULDC.64 UR22, c[0x0][0x198] ;  /* 0x0000660000167ab9 */ /* 0x000fe20000000a00 */
[----:B------:R-:W-:-:S02]  /*5f30*/  UIMAD.WIDE.U32 UR20, UR4, UR6, URZ ;  /* 0x00000006041472a5 */ /* 0x000fc4000f8e003f */
[----:B------:R-:W-:Y:S01]  /*5f40*/  UIMAD UR13, UR5, UR6, URZ ;  /* 0x00000006050d72a4 */ /* 0x000fe2000f8e023f */
[----:B0-----:R-:W-:-:S03]  /*5f50*/  VIADD R3, R3, 0x1f ;  /* 0x0000001f03037836 */ /* 0x001fc60000000000 */
[----:B------:R-:W-:Y:S02]  /*5f60*/  UIADD3 UR13, UR21, UR13, URZ ;  /* 0x0000000d150d7290 */ /* 0x000fe4000fffe03f */
[----:B------:R-:W-:-:S04]  /*5f70*/  SHF.R.S32.HI R4, RZ, 0x1f, R3 ;  /* 0x0000001fff047819 */ /* 0x000fc80000011403 */
[----:B------:R-:W-:Y:S01]  /*5f80*/  LEA.HI R4, R4, R3, RZ, 0x5 ;  /* 0x0000000304047211 */ /* 0x000fe200078f28ff */
[----:B------:R-:W-:Y:S01]  /*5f90*/  IMAD.MOV.U32 R3, RZ, RZ, 0x1 ;  /* 0x00000001ff037424 */ /* 0x000fe200078e00ff */
[----:B-1----:R-:W-:Y:S02]  /*5fa0*/  LOP3.LUT R10, R10, 0x1, RZ, 0xc0, !PT ;  /* 0x000000010a0a7812 */ /* 0x002fe400078ec0ff */
[----:B------:R-:W-:-:S05]  /*5fb0*/  SHF.R.S32.HI R9, RZ, 0x5, R4 ;  /* 0x00000005ff097819 */ /* 0x000fca0000011404 */
[----:B------:R-:W-:-:S07]  /*5fc0*/  VIADD R12, R9, 0x1 ;  /* 0x00000001090c7836 */ /* 0x000fce0000000000 */
.L_x_146:
[----:B------:R-:W-:-:S03]  /*5fd0*/  UMOV UR4, 0xffffffff ;  /* 0xffffffff00047882 */ /* 0x000fc60000000000 */
[----:B------:R-:W-:Y:S05]  /*5fe0*/  BRA.DIV UR4, `(.L_x_136) ;  /* 0x00000016045c7947 */ /* 0x000fea000b800000 */
[----:B------:R-:W-:-:S13]  /*5ff0*/  ELECT P6, URZ, PT ;  /* 0x00000000003f782f */ /* 0x000fda00038c0000 */
.L_x_169:
[----:B------:R-:W0:Y:S01]  /*6000*/  LDC R4, c[0x0][0x28c] ;  /* 0x0000a300ff047b82 */ /* 0x000e220000000800 */
[----:B------:R-:W-:Y:S01]  /*6010*/  BSSY B1, `(.L_x_137) ;  /* 0x000003a000017945 */ /* 0x000fe20003800000 */
[----:B0-----:R-:W-:-:S13]  /*6020*/  ISETP.LT.OR P6, PT, R4, 0x1, !P6 ;  /* 0x000000010400780c */ /* 0x001fda00077c1670 */
[----:B------:R-:W-:Y:S05]  /*6030*/  @P6 BRA `(.L_x_138) ;  /* 0x0000000000dc6947 */ /* 0x000fea0003800000 */
[----:B------:R-:W-:Y:S02]  /*6040*/  IMAD R19, R19, 0x2, R10 ;  /* 0x0000000213137824 */ /* 0x000fe400078e020a */
[----:B------:R-:W-:Y:S02]  /*6050*/  IMAD.SHL.U32 R20, R20, 0x80, RZ ;  /* 0x0000008014147824 */ /* 0x000fe400078e00ff */
[----:B------:R-:W-:Y:S02]  /*6060*/  IMAD.MOV.U32 R23, RZ, RZ, RZ ;  /* 0x000000ffff177224 */ /* 0x000fe400078e00ff */
[----:B------:R-:W-:Y:S02]  /*6070*/  IMAD.MOV.U32 R4, RZ, RZ, R12 ;  /* 0x000000ffff047224 */ /* 0x000fe400078e000c */
[----:B------:R-:W-:Y:S02]  /*6080*/  IMAD.MOV.U32 R5, RZ, RZ, R3 ;  /* 0x000000ffff057224 */ /* 0x000fe400078e0003 */
[----:B------:R-:W-:-:S02]  /*6090*/  IMAD.MOV.U32 R15, RZ, RZ, R8 ;  /* 0x000000ffff0f7224 */ /* 0x000fc400078e0008 */
[----:B------:R-:W-:-:S07]  /*60a0*/  IMAD R19, R19, 0x30, RZ ;  /* 0x0000003013137824 */ /* 0x000fce00078e02ff */
.L_x_141:
[----:B------:R-:W0:Y:S01]  /*60b0*/  S2R R21, SR_CgaCtaId ;  /* 0x0000000000157919 */ /* 0x000e220000008800 */
[----:B------:R-:W-:Y:S02]  /*60c0*/  MOV R6, 0x400 ;  /* 0x0000040000067802 */ /* 0x000fe40000000f00 */
[----:B------:R-:W-:-:S13]  /*60d0*/  ISETP.NE.AND P1, PT, R0, RZ, PT ;  /* 0x000000ff0000720c */ /* 0x000fda0003f25270 */
[----:B------:R-:W1:Y:S01]  /*60e0*/  @!P1 LDC R14, c[0x0][0x500] ;  /* 0x00014000ff0e9b82 */ /* 0x000e620000000800 */
[----:B0-----:R-:W-:Y:S02]  /*60f0*/  LEA R22, R21, R6, 0x18 ;  /* 0x0000000615167211 */ /* 0x001fe400078ec0ff */
[----:B------:R-:W-:-:S03]  /*6100*/  SHF.L.U32 R6, R5, 0x1f, RZ ;  /* 0x0000001f05067819 */ /* 0x000fc600000006ff */
[----:B------:R-:W-:-:S04]  /*6110*/  IMAD R21, R15, 0x8, R22 ;  /* 0x000000080f157824 */ /* 0x000fc800078e0216 */
[----:B------:R-:W0:Y:S02]  /*6120*/  SYNCS.PHASECHK.TRANS64.TRYWAIT P0, [R21+URZ+0x80], R6 ;  /* 0x00008006150075a7 */ /* 0x000e24000800017f */
[----:B01----:R-:W-:Y:S05]  /*6130*/  @!P0 BRA `(.L_x_139) ;  /* 0x0000001400288947 */ /* 0x003fea0003800000 */
.L_x_170:
[----:B0-----:R-:W-:Y:S01]  /*6140*/  PRMT R6, R13, 0x9910, RZ ;  /* 0x000099100d067816 */ /* 0x001fe200000000ff */
[----:B------:R0:W-:Y:S03]  /*6150*/  @!P1 SYNCS.ARRIVE.TRANS64 RZ, [R21+URZ], R14 ;  /* 0x0000000e15ff99a7 */ /* 0x0001e6000800003f */
[----:B------:R-:W-:-:S13]  /*6160*/  ISETP.NE.AND P0, PT, R6, 0x2, PT ;  /* 0x000000020600780c */ /* 0x000fda0003f05270 */
[----:B0-----:R-:W-:Y:S05]  /*6170*/  @P0 BRA `(.L_x_140) ;  /* 0x0000000000040947 */ /* 0x001fea0003800000 */
[----:B------:R-:W-:Y:S01]  /*6180*/  BPT.TRAP 0x1 ;  /* 0x000000040000795c */ /* 0x000fe20000300000 */
.L_x_140:
[----:B------:R-:W-:Y:S01]  /*6190*/  IMAD R6, R15, 0x2, R10 ;  /* 0x000000020f067824 */ /* 0x000fe200078e020a */
[----:B------:R-:W-:Y:S01]  /*61a0*/  R2UR UR9, R21 ;  /* 0x00000000150972ca */ /* 0x000fe200000e0000 */
[--C-:B------:R-:W-:Y:S01]  /*61b0*/  IMAD R14, R15, 0x2000, R22.reuse ;  /* 0x000020000f0e7824 */ /* 0x100fe200078e0216 */
[----:B------:R-:W-:Y:S01]  /*61c0*/  UIADD3 UR4, UP0, UR22, 0xf0, URZ ;  /* 0x000000f016047890 */ /* 0x000fe2000ff1e03f */
[----:B------:R-:W-:Y:S01]  /*61d0*/  IMAD R6, R6, 0x600, RZ ;  /* 0x0000060006067824 */ /* 0x000fe200078e02ff */
[----:B------:R-:W-:Y:S01]  /*61e0*/  R2UR UR11, R20 ;  /* 0x00000000140b72ca */ /* 0x000fe200000e0000 */
[----:B------:R-:W-:Y:S01]  /*61f0*/  VIADD R4, R4, 0xffffffff ;  /* 0xffffffff04047836 */ /* 0x000fe20000000000 */
[----:B------:R-:W-:Y:S01]  /*6200*/  R2UR UR5, R14 ;  /* 0x000000000e0572ca */ /* 0x000fe200000e0000 */
[----:B------:R-:W-:Y:S01]  /*6210*/  IMAD R6, R6, 0x2, R22 ;  /* 0x0000000206067824 */ /* 0x000fe200078e0216 */
[----:B------:R-:W-:Y:S01]  /*6220*/  R2UR UR10, R23 ;  /* 0x00000000170a72ca */ /* 0x000fe200000e0000 */
[----:B------:R-:W-:Y:S01]  /*6230*/  UIADD3 UR24, UP1, UR22, 0x1f0, URZ ;  /* 0x000001f016187890 */ /* 0x000fe2000ff3e03f */
[----:B------:R-:W-:Y:S01]  /*6240*/  R2UR UR12, R7 ;  /* 0x00000000070c72ca */ /* 0x000fe200000e0000 */
[----:B------:R-:W-:Y:S01]  /*6250*/  VIADD R15, R15, 0x1 ;  /* 0x000000010f0f7836 */ /* 0x000fe20000000000 */
[----:B------:R-:W-:Y:S01]  /*6260*/  R2UR UR8, R6 ;  /* 0x00000000060872ca */ /* 0x000fe200000e0000 */
[----:B------:R-:W-:Y:S01]  /*6270*/  UIADD3.X UR25, URZ, UR23, URZ, UP1, !UPT ;  /* 0x000000173f197290 */ /* 0x000fe20008ffe43f */
[----:B------:R-:W-:Y:S01]  /*6280*/  R2UR UR19, R19 ;  /* 0x00000000131372ca */ /* 0x000fe200000e0000 */
[----:B------:R-:W-:Y:S01]  /*6290*/  UMOV UR6, 0x0 ;  /* 0x0000000000067882 */ /* 0x000fe20000000000 */
[----:B------:R-:W-:Y:S01]  /*62a0*/  ISETP.GT.AND P1, PT, R4, 0x1, PT ;  /* 0x000000010400780c */ /* 0x000fe20003f24270 */
[----:B------:R-:W-:Y:S01]  /*62b0*/  UMOV UR7, 0x10000000 ;  /* 0x1000000000077882 */ /* 0x000fe20000000000 */
[----:B------:R-:W-:Y:S01]  /*62c0*/  ISETP.NE.AND P0, PT, R15, 0x10, PT ;  /* 0x000000100f00780c */ /* 0x000fe20003f05270 */
[----:B------:R-:W-:Y:S01]  /*62d0*/  UIADD3 UR14, UR5, 0x200, URZ ;  /* 0x00000200050e7890 */ /* 0x000fe2000fffe03f */
[----:B------:R-:W-:Y:S01]  /*62e0*/  VIADD R23, R23, 0x20 ;  /* 0x0000002017177836 */ /* 0x000fe20000000000 */
[----:B------:R-:W-:Y:S01]  /*62f0*/  UIADD3.X UR5, URZ, UR23, URZ, UP0, !UPT ;  /* 0x000000173f057290 */ /* 0x000fe200087fe43f */
[----:B------:R-:W-:Y:S01]  /*6300*/  SEL R6, RZ, 0x1, P0 ;  /* 0x00000001ff067807 */ /* 0x000fe20000000000 */
[----:B------:R-:W-:Y:S01]  /*6310*/  UMOV UR26, 0x30000 ;  /* 0x00030000001a7882 */ /* 0x000fe20000000000 */
[----:B------:R-:W-:Y:S01]  /*6320*/  SEL R15, R15, RZ, P0 ;  /* 0x000000ff0f0f7207 */ /* 0x000fe20000000000 */
[----:B------:R-:W-:Y:S01]  /*6330*/  UIADD3 UR15, UR8, 0x20200, URZ ;  /* 0x00020200080f7890 */ /* 0x000fe2000fffe03f */
[----:B------:R-:W-:-:S02]  /*6340*/  LOP3.LUT R5, R5, R6, RZ, 0x3c, !PT ;  /* 0x0000000605057212 */ /* 0x000fc400078e3cff */
[----:B------:R-:W-:Y:S02]  /*6350*/  UMOV UR8, UR14 ;  /* 0x0000000e00087c82 */ /* 0x000fe40008000000 */
[----:B------:R0:W-:Y:S02]  /*6360*/  UTMALDG.3D [UR8], [UR4], desc[UR6] ;  /* 0x00000608040075b4 */ /* 0x0001e40008011000 */
[----:B0-----:R-:W-:Y:S01]  /*6370*/  UMOV UR8, UR15 ;  /* 0x0000000f00087c82 */ /* 0x001fe20008000000 */
[----:B------:R-:W-:Y:S02]  /*6380*/  UMOV UR11, UR19 ;  /* 0x00000013000b7c82 */ /* 0x000fe40008000000 */
[----:B------:R0:W-:Y:S02]  /*6390*/  UTMALDG.3D.MULTICAST [UR8], [UR24], UR26, desc[UR6] ;  /* 0x00000608180073b4 */ /* 0x0001e4000801181a */
[----:B0-----:R-:W-:Y:S05]  /*63a0*/  @P1 BRA `(.L_x_141) ;  /* 0xfffffffc00401947 */ /* 0x001fea000383ffff */
.L_x_138:
[----:B------:R-:W-:Y:S05]  /*63b0*/  BSYNC B1 ;  /* 0x0000000000017941 */ /* 0x000fea0003800000 */
.L_x_137:
[----:B------:R-:W-:Y:S01]  /*63c0*/  LOP3.LUT P1, RZ, R11, 0xff, RZ, 0xc0, !PT ;  /* 0x000000ff0bff7812 */ /* 0x000fe2000782c0ff */
[----:B------:R-:W-:Y:S01]  /*63d0*/  IMAD.IADD R8, R9, 0x1, R8 ;  /* 0x0000000109087824 */ /* 0x000fe200078e0208 */
[----:B------:R-:W-:Y:S01]  /*63e0*/  IADD3 R16, P2, R16, UR20, RZ ;  /* 0x0000001410107c10 */ /* 0x000fe2000ff5e0ff */
[----:B------:R-:W-:Y:S01]  /*63f0*/  ULDC.64 UR4, c[0x0][0x650] ;  /* 0x0001940000047ab9 */ /* 0x000fe20000000a00 */
[----:B------:R-:W-:Y:S01]  /*6400*/  BSSY B1, `(.L_x_142) ;  /* 0x000006c000017945 */ /* 0x000fe20003800000 */
[----:B------:R-:W-:Y:S01]  /*6410*/  IMAD.MOV.U32 R20, RZ, RZ, -0x1 ;  /* 0xffffffffff147424 */ /* 0x000fe200078e00ff */
[----:B------:R-:W-:Y:S01]  /*6420*/  SHF.R.U32.HI R4, RZ, 0x4, R8 ;  /* 0x00000004ff047819 */ /* 0x000fe20000011608 */
[----:B------:R-:W-:Y:S01]  /*6430*/  IMAD.MOV.U32 R19, RZ, RZ, -0x1 ;  /* 0xffffffffff137424 */ /* 0x000fe200078e00ff */
[----:B------:R-:W-:Y:S01]  /*6440*/  ISETP.GT.U32.AND P0, PT, R8, 0xf, PT ;  /* 0x0000000f0800780c */ /* 0x000fe20003f04070 */
[----:B------:R-:W-:Y:S01]  /*6450*/  IMAD.MOV.U32 R7, RZ, RZ, -0x1 ;  /* 0xffffffffff077424 */ /* 0x000fe200078e00ff */
[----:B------:R-:W-:-:S02]  /*6460*/  LOP3.LUT R4, R4, 0x1, RZ, 0xc0, !PT ;  /* 0x0000000104047812 */ /* 0x000fc400078ec0ff */
[----:B------:R-:W-:Y:S01]  /*6470*/  ISETP.LT.U32.AND P0, PT, R9, 0x10, P0 ;  /* 0x000000100900780c */ /* 0x000fe20000701070 */
[----:B------:R-:W0:Y:S01]  /*6480*/  @P1 S2R R6, SR_CgaCtaId ;  /* 0x0000000000061919 */ /* 0x000e220000008800 */
[----:B------:R-:W-:Y:S02]  /*6490*/  @P1 MOV R5, 0x400 ;  /* 0x0000040000051802 */ /* 0x000fe40000000f00 */
[----:B------:R-:W-:Y:S02]  /*64a0*/  IADD3.X R17, R17, UR13, RZ, P2, !PT ;  /* 0x0000000d11117c10 */ /* 0x000fe400097fe4ff */
[----:B------:R-:W-:Y:S02]  /*64b0*/  ISETP.GE.U32.AND P2, PT, R16, UR4, PT ;  /* 0x0000000410007c0c */ /* 0x000fe4000bf46070 */
[----:B------:R-:W-:Y:S02]  /*64c0*/  LOP3.LUT R8, R8, 0xf, RZ, 0xc0, !PT ;  /* 0x0000000f08087812 */ /* 0x000fe400078ec0ff */
[----:B------:R-:W-:-:S02]  /*64d0*/  PRMT R11, RZ, 0x7610, R11 ;  /* 0x00007610ff0b7816 */ /* 0x000fc4000000000b */
[----:B0-----:R-:W-:-:S04]  /*64e0*/  @P1 LEA R5, R6, R5, 0x18 ;  /* 0x0000000506051211 */ /* 0x001fc800078ec0ff */
[----:B------:R0:W-:Y:S01]  /*64f0*/  @P1 SYNCS.ARRIVE.TRANS64.A1T0 RZ, [R5+URZ+0x118], RZ ;  /* 0x000118ff05ff19a7 */ /* 0x0001e2000810003f */
[----:B------:R-:W-:Y:S02]  /*6500*/  ISETP.NE.U32.AND P1, PT, R4, 0x1, PT ;  /* 0x000000010400780c */ /* 0x000fe40003f25070 */
[----:B------:R-:W-:Y:S02]  /*6510*/  SEL R4, RZ, 0x1, !P0 ;  /* 0x00000001ff047807 */ /* 0x000fe40004000000 */
[----:B------:R-:W-:Y:S02]  /*6520*/  ISETP.GE.U32.AND.EX P0, PT, R17, UR5, PT, P2 ;  /* 0x0000000511007c0c */ /* 0x000fe4000bf06120 */
[----:B------:R-:W-:-:S04]  /*6530*/  ISETP.GT.U32.AND P1, PT, R9, 0xf, !P1 ;  /* 0x0000000f0900780c */ /* 0x000fc80004f24070 */
[----:B0-----:R-:W-:-:S04]  /*6540*/  SEL R5, RZ, 0x1, !P1 ;  /* 0x00000001ff057807 */ /* 0x001fc80004800000 */
[--C-:B------:R-:W-:Y:S02]  /*6550*/  LOP3.LUT R3, R5, R3, R4.reuse, 0x96, !PT ;  /* 0x0000000305037212 */ /* 0x100fe400078e9604 */
[----:B------:R-:W-:Y:S01]  /*6560*/  PRMT R4, RZ, 0x7610, R4 ;  /* 0x00007610ff047816 */ /* 0x000fe20000000004 */
[----:B------:R-:W-:Y:S06]  /*6570*/  @P0 BRA `(.L_x_143) ;  /* 0x0000000400500947 */ /* 0x000fec0003800000 */
[----:B------:R-:W0:Y:S01]  /*6580*/  S2R R19, SR_CTAID.X ;  /* 0x0000000000137919 */ /* 0x000e220000002500 */
[----:B------:R-:W-:Y:S01]  /*6590*/  ULDC.64 UR4, c[0x0][0x628] ;  /* 0x00018a0000047ab9 */ /* 0x000fe20000000a00 */
[----:B------:R-:W1:Y:S01]  /*65a0*/  LDC R20, c[0x0][0x144] ;  /* 0x00005100ff147b82 */ /* 0x000e620000000800 */
[----:B------:R-:W-:Y:S01]  /*65b0*/  ISETP.NE.U32.AND P0, PT, RZ, UR4, PT ;  /* 0x00000004ff007c0c */ /* 0x000fe2000bf05070 */
[----:B------:R-:W2:Y:S01]  /*65c0*/  S2R R14, SR_CTAID.Y ;  /* 0x00000000000e7919 */ /* 0x000ea20000002600 */
[----:B------:R-:W-:Y:S01]  /*65d0*/  ULDC UR7, c[0x0][0x630] ;  /* 0x00018c0000077ab9 */ /* 0x000fe20000000800 */
[----:B------:R-:W-:Y:S01]  /*65e0*/  ULDC UR8, c[0x0][0x150] ;  /* 0x0000540000087ab9 */ /* 0x000fe20000000800 */
[----:B------:R-:W-:Y:S01]  /*65f0*/  ISETP.NE.AND.EX P0, PT, RZ, UR5, PT, P0 ;  /* 0x00000005ff007c0c */ /* 0x000fe2000bf05300 */
[----:B------:R-:W-:Y:S02]  /*6600*/  IMAD.MOV.U32 R4, RZ, RZ, R16 ;  /* 0x000000ffff047224 */ /* 0x000fe400078e0010 */
[----:B------:R-:W-:Y:S01]  /*6610*/  IMAD.MOV.U32 R5, RZ, RZ, R17 ;  /* 0x000000ffff057224 */ /* 0x000fe200078e0011 */
[----:B0-----:R-:W-:-:S09]  /*6620*/  I2FP.F32.U32 R21, R19 ;  /* 0x0000001300157245 */ /* 0x001fd20000201000 */
[----:B------:R-:W-:Y:S05]  /*6630*/  @!P0 BRA `(.L_x_144) ;  /* 0x0000000000288947 */ /* 0x000fea0003800000 */
[----:B------:R-:W-:Y:S02]  /*6640*/  ULDC UR6, c[0x0][0x634] ;  /* 0x00018d0000067ab9 */ /* 0x000fe40000000800 */
[----:B------:R-:W-:-:S05]  /*6650*/  IADD3 R5, P0, R16, UR6, RZ ;  /* 0x0000000610057c10 */ /* 0x000fca000ff1e0ff */
[----:B------:R-:W-:-:S04]  /*6660*/  IMAD.X R15, RZ, RZ, R17, P0 ;  /* 0x000000ffff0f7224 */ /* 0x000fc800000e0611 */
[----:B------:R-:W-:-:S04]  /*6670*/  IMAD.WIDE.U32 R6, R15, UR4, RZ ;  /* 0x000000040f067c25 */ /* 0x000fc8000f8e00ff */
[----:B------:R-:W-:-:S04]  /*6680*/  IMAD.WIDE.U32 R6, P0, R5, UR5, R6 ;  /* 0x0000000505067c25 */ /* 0x000fc8000f800006 */
[----:B------:R-:W-:-:S04]  /*6690*/  IMAD.WIDE.U32 R4, R5, UR4, RZ ;  /* 0x0000000405047c25 */ /* 0x000fc8000f8e00ff */
[----:B------:R-:W-:Y:S01]  /*66a0*/  IMAD.MOV.U32 R4, RZ, RZ, R7 ;  /* 0x000000ffff047224 */ /* 0x000fe200078e0007 */
[----:B------:R-:W-:Y:S01]  /*66b0*/  IADD3 RZ, P1, R5, R6, RZ ;  /* 0x0000000605ff7210 */ /* 0x000fe20007f3e0ff */
[----:B------:R-:W-:-:S04]  /*66c0*/  IMAD.X R5, RZ, RZ, RZ, P0 ;  /* 0x000000ffff057224 */ /* 0x000fc800000e06ff */
[----:B------:R-:W-:-:S08]  /*66d0*/  IMAD.WIDE.U32.X R4, R15, UR5, R4, P1 ;  /* 0x000000050f047c25 */ /* 0x000fd000088e0404 */
.L_x_144:
[----:B------:R-:W-:Y:S01]  /*66e0*/  FMUL R21, R21, UR8 ;  /* 0x0000000815157c20 */ /* 0x000fe20008400000 */
[--C-:B------:R-:W-:Y:S01]  /*66f0*/  SHF.R.U64 R15, R4, UR7, R5.reuse ;  /* 0x00000007040f7c19 */ /* 0x100fe20008001205 */
[----:B------:R-:W-:Y:S01]  /*6700*/  ULDC.64 UR4, c[0x0][0x620] ;  /* 0x0001880000047ab9 */ /* 0x000fe20000000a00 */
[----:B------:R-:W-:Y:S01]  /*6710*/  SHF.R.U32.HI R4, RZ, UR7, R5 ;  /* 0x00000007ff047c19 */ /* 0x000fe20008011605 */
[----:B------:R-:W-:Y:S01]  /*6720*/  ULDC.64 UR6, c[0x0][0x640] ;  /* 0x0001900000067ab9 */ /* 0x000fe20000000a00 */
[----:B------:R-:W-:Y:S01]  /*6730*/  IADD3 R5, P0, RZ, -R15, RZ ;  /* 0x8000000fff057210 */ /* 0x000fe20007f1e0ff */
[----:B------:R-:W0:Y:S04]  /*6740*/  F2I.U32.TRUNC.NTZ R21, R21 ;  /* 0x0000001500157305 */ /* 0x000e28000020f000 */
[----:B------:R-:W-:Y:S01]  /*6750*/  IMAD.X R4, RZ, RZ, ~R4, P0 ;  /* 0x000000ffff047224 */ /* 0x000fe200000e0e04 */
[----:B------:R-:W-:-:S03]  /*6760*/  ISETP.NE.U32.AND P0, PT, RZ, UR6, PT ;  /* 0x00000006ff007c0c */ /* 0x000fc6000bf05070 */
[----:B------:R-:W-:Y:S01]  /*6770*/  IMAD R4, R4, UR4, RZ ;  /* 0x0000000404047c24 */ /* 0x000fe2000f8e02ff */
[----:B------:R-:W-:-:S03]  /*6780*/  ISETP.NE.AND.EX P0, PT, RZ, UR7, PT, P0 ;  /* 0x00000007ff007c0c */ /* 0x000fc6000bf05300 */
[C---:B------:R-:W-:Y:S01]  /*6790*/  IMAD R7, R5.reuse, UR5, R4 ;  /* 0x0000000505077c24 */ /* 0x040fe2000f8e0204 */
[----:B------:R-:W-:Y:S01]  /*67a0*/  ULDC UR5, c[0x0][0x154] ;  /* 0x0000550000057ab9 */ /* 0x000fe20000000800 */
[----:B------:R-:W-:Y:S01]  /*67b0*/  IMAD.WIDE.U32 R4, R5, UR4, R16 ;  /* 0x0000000405047c25 */ /* 0x000fe2000f8e0010 */
[----:B------:R-:W-:-:S03]  /*67c0*/  ULDC UR4, c[0x0][0x618] ;  /* 0x0001860000047ab9 */ /* 0x000fc60000000800 */
[----:B0-----:R-:W-:Y:S02]  /*67d0*/  IMAD.MOV R6, RZ, RZ, -R21 ;  /* 0x000000ffff067224 */ /* 0x001fe400078e0a15 */
[----:B------:R-:W0:Y:S01]  /*67e0*/  LDC R21, c[0x0][0x148] ;  /* 0x00005200ff157b82 */ /* 0x000e220000000800 */
[----:B------:R-:W-:Y:S02]  /*67f0*/  IMAD.IADD R5, R5, 0x1, R7 ;  /* 0x0000000105057824 */ /* 0x000fe400078e0207 */
[----:B-1----:R-:W-:Y:S01]  /*6800*/  IMAD R19, R20, R6, R19 ;  /* 0x0000000614137224 */ /* 0x002fe200078e0213 */
[----:B--2---:R-:W-:Y:S02]  /*6810*/  I2FP.F32.U32 R6, R14 ;  /* 0x0000000e00067245 */ /* 0x004fe40000201000 */
[--C-:B------:R-:W-:Y:S02]  /*6820*/  SHF.R.U64 R20, R4, UR4, R5.reuse ;  /* 0x0000000404147c19 */ /* 0x100fe40008001205 */
[----:B------:R-:W-:Y:S01]  /*6830*/  SHF.R.U32.HI R5, RZ, UR4, R5 ;  /* 0x00000004ff057c19 */ /* 0x000fe20008011605 */
[----:B------:R-:W-:Y:S01]  /*6840*/  FMUL R6, R6, UR5 ;  /* 0x0000000506067c20 */ /* 0x000fe20008400000 */
[----:B------:R-:W-:-:S02]  /*6850*/  ULDC UR4, c[0x0][0x608] ;  /* 0x0001820000047ab9 */ /* 0x000fc40000000800 */
[--C-:B------:R-:W-:Y:S01]  /*6860*/  SHF.R.U64 R23, R20, UR4, R5.reuse ;  /* 0x0000000414177c19 */ /* 0x100fe20008001205 */
[----:B------:R1:W2:Y:S01]  /*6870*/  F2I.U32.TRUNC.NTZ R24, R6 ;  /* 0x0000000600187305 */ /* 0x0002a2000020f000 */
[----:B------:R-:W-:Y:S01]  /*6880*/  SHF.R.U32.HI R4, RZ, UR4, R5 ;  /* 0x00000004ff047c19 */ /* 0x000fe20008011605 */
[----:B------:R-:W-:-:S03]  /*6890*/  ULDC UR4, c[0x0][0x658] ;  /* 0x0001960000047ab9 */ /* 0x000fc60000000800 */
[--C-:B------:R-:W-:Y:S02]  /*68a0*/  SHF.R.U64 R22, R23, UR4, R4.reuse ;  /* 0x0000000417167c19 */ /* 0x100fe40008001204 */
[----:B------:R-:W-:-:S03]  /*68b0*/  SHF.R.U32.HI R25, RZ, UR4, R4 ;  /* 0x00000004ff197c19 */ /* 0x000fc60008011604 */
[----:B------:R-:W-:Y:S02]  /*68c0*/  IMAD.MOV.U32 R4, RZ, RZ, R22 ;  /* 0x000000ffff047224 */ /* 0x000fe400078e0016 */
[----:B------:R-:W-:Y:S01]  /*68d0*/  IMAD.MOV.U32 R5, RZ, RZ, R25 ;  /* 0x000000ffff057224 */ /* 0x000fe200078e0019 */
[----:B-1----:R-:W-:Y:S06]  /*68e0*/  @!P0 BRA `(.L_x_145) ;  /* 0x0000000000288947 */ /* 0x002fec0003800000 */
        /* <DEDUP_REMOVED lines=10> */
.L_x_145:
[----:B------:R-:W-:Y:S01]  /*6990*/  ISETP.NE.AND P0, PT, R2, 0x1, PT ;  /* 0x000000010200780c */ /* 0x000fe20003f05270 */
[----:B------:R-:W-:Y:S01]  /*69a0*/  ULDC UR4, c[0x0][0x648] ;  /* 0x0001920000047ab9 */ /* 0x000fe20000000800 */
[----:B------:R-:W-:Y:S01]  /*69b0*/  LOP3.LUT R23, R23, UR17, RZ, 0xc0, !PT ;  /* 0x0000001117177c12 */ /* 0x000fe2000f8ec0ff */
[----:B--2---:R-:W-:Y:S01]  /*69c0*/  IMAD.MOV R24, RZ, RZ, -R24 ;  /* 0x000000ffff187224 */ /* 0x004fe200078e0a18 */
[----:B------:R-:W-:Y:S01]  /*69d0*/  SHF.R.U64 R4, R4, UR4, R5 ;  /* 0x0000000404047c19 */ /* 0x000fe20008001205 */
[----:B------:R-:W-:Y:S01]  /*69e0*/  ULDC UR4, c[0x0][0x638] ;  /* 0x00018e0000047ab9 */ /* 0x000fe20000000800 */
[----:B------:R-:W-:Y:S01]  /*69f0*/  LOP3.LUT R7, R20, UR16, RZ, 0xc0, !PT ;  /* 0x0000001014077c12 */ /* 0x000fe2000f8ec0ff */
[----:B------:R-:W-:Y:S02]  /*6a00*/  ULDC UR5, c[0x0][0x610] ;  /* 0x0001840000057ab9 */ /* 0x000fe40000000800 */
[----:B------:R-:W-:Y:S02]  /*6a10*/  IMAD.MOV R5, RZ, RZ, -R4 ;  /* 0x000000ffff057224 */ /* 0x000fe400078e0a04 */
[----:B------:R-:W-:-:S02]  /*6a20*/  IMAD R4, R4, UR18, R23 ;  /* 0x0000001204047c24 */ /* 0x000fc4000f8e0217 */
[----:B0-----:R-:W-:Y:S02]  /*6a30*/  @P0 IMAD R19, R21, R24, R14 ;  /* 0x0000001815130224 */ /* 0x001fe400078e020e */
[----:B------:R-:W-:Y:S01]  /*6a40*/  IMAD R22, R5, UR4, R22 ;  /* 0x0000000405167c24 */ /* 0x000fe2000f8e0216 */
[----:B------:R-:W-:Y:S01]  /*6a50*/  ULDC UR4, c[0x0][0x600] ;  /* 0x0001800000047ab9 */ /* 0x000fe20000000800 */
[----:B------:R-:W-:Y:S02]  /*6a60*/  IMAD R20, R4, UR5, R19 ;  /* 0x0000000504147c24 */ /* 0x000fe4000f8e0213 */
[----:B------:R-:W-:Y:S02]  /*6a70*/  IMAD R5, R22, UR4, R7 ;  /* 0x0000000416057c24 */ /* 0x000fe4000f8e0207 */
[----:B------:R-:W-:Y:S02]  /*6a80*/  IMAD.MOV.U32 R4, RZ, RZ, 0x1 ;  /* 0x00000001ff047424 */ /* 0x000fe400078e00ff */
[----:B------:R-:W-:Y:S01]  /*6a90*/  IMAD.MOV.U32 R7, RZ, RZ, R15 ;  /* 0x000000ffff077224 */ /* 0x000fe200078e000f */
[----:B------:R-:W-:-:S02]  /*6aa0*/  SEL R19, R5, R20, !P0 ;  /* 0x0000001405137207 */ /* 0x000fc40004000000 */
[----:B------:R-:W-:-:S07]  /*6ab0*/  SEL R20, R20, R5, !P0 ;  /* 0x0000000514147207 */ /* 0x000fce0004000000 */
.L_x_143:
[----:B------:R-:W-:Y:S05]  /*6ac0*/  BSYNC B1 ;  /* 0x0000000000017941 */ /* 0x000fea0003800000 */
.L_x_142:
[----:B------:R-:W-:-:S13]  /*6ad0*/  LOP3.LUT P0, RZ, R4, 0xff, RZ, 0xc0, !PT ;  /* 0x000000ff04ff7812 */ /* 0x000fda000780c0ff */
[----:B------:R-:W-:Y:S05]  /*6ae0*/  @P0 BRA `(.L_x_146) ;  /* 0xfffffff400380947 */ /* 0x000fea000383ffff */
[----:B------:R-:W-:Y:S05]  /*6af0*/  BSYNC B0 ;  /* 0x0000000000007941 */ /* 0x000fea0003800000 */
.L_x_135:
[----:B------:R-:W-:-:S03]  /*6b00*/  UMOV UR4, 0xffffffff ;  /* 0xffffffff00047882 */ /* 0x000fc60000000000 */
[----:B------:R-:W-:Y:S05]  /*6b10*/  BRA.DIV UR4, `(.L_x_147) ;  /* 0x0000000a04c47947 */ /* 0x000fea000b800000 */
[----:B------:R-:W-:-:S13]  /*6b20*/  ELECT P6, URZ, PT ;  /* 0x00000000003f782f */ /* 0x000fda00038c0000 */
.L_x_173:
[----:B------:R-:W-:Y:S04]  /*6b30*/  BSSY B0, `(.L_x_148) ;  /* 0x0000097000007945 */ /* 0x000fe80003800000 */
[----:B------:R-:W-:Y:S05]  /*6b40*/  @!P6 BRA `(.L_x_149) ;  /* 0x000000080054e947 */ /* 0x000fea0003800000 */
[----:B------:R-:W-:-:S04]  /*6b50*/  LOP3.LUT R18, R18, 0x2, RZ, 0xfc, !PT ;  /* 0x0000000212127812 */ /* 0x000fc800078efcff */
[----:B------:R-:W-:-:S13]  /*6b60*/  ISETP.NE.AND P0, PT, R18, 0x3, PT ;  /* 0x000000031200780c */ /* 0x000fda0003f05270 */
[----:B------:R-:W-:Y:S05]  /*6b70*/  @!P0 BRA `(.L_x_150) ;  /* 0x0000000000048947 */ /* 0x000fea0003800000 */
[----:B------:R-:W-:Y:S01]  /*6b80*/  BPT.TRAP 0x1 ;  /* 0x000000040000795c */ /* 0x000fe20000300000 */
.L_x_150:
[----:B------:R-:W0:Y:S01]  /*6b90*/  S2R R5, SR_CgaCtaId ;  /* 0x0000000000057919 */ /* 0x000e220000008800 */
[----:B------:R-:W-:Y:S02]  /*6ba0*/  MOV R0, 0x400 ;  /* 0x0000040000007802 */ /* 0x000fe40000000f00 */
[----:B------:R-:W-:Y:S02]  /*6bb0*/  SHF.L.U32 R2, R3, 0x1f, RZ ;  /* 0x0000001f03027819 */ /* 0x000fe400000006ff */
[----:B0-----:R-:W-:-:S05]  /*6bc0*/  LEA R5, R5, R0, 0x18 ;  /* 0x0000000005057211 */ /* 0x001fca00078ec0ff */
[----:B------:R-:W-:-:S04]  /*6bd0*/  VIADD R5, R5, 0x80 ;  /* 0x0000008005057836 */ /* 0x000fc80000000000 */
[C---:B------:R-:W-:Y:S02]  /*6be0*/  IMAD R7, R8.reuse, 0x8, R5 ;  /* 0x0000000808077824 */ /* 0x040fe400078e0205 */
[----:B------:R-:W-:Y:S02]  /*6bf0*/  VIADD R8, R8, 0x1 ;  /* 0x0000000108087836 */ /* 0x000fe40000000000 */
[----:B------:R-:W0:Y:S03]  /*6c00*/  SYNCS.PHASECHK.TRANS64.TRYWAIT P0, [R7+URZ], R2 ;  /* 0x00000002070075a7 */ /* 0x000e26000800017f */
[----:B------:R-:W-:-:S04]  /*6c10*/  ISETP.NE.AND P1, PT, R8, 0x10, PT ;  /* 0x000000100800780c */ /* 0x000fc80003f25270 */
[----:B------:R-:W-:Y:S02]  /*6c20*/  SEL R0, RZ, 0x1, P1 ;  /* 0x00000001ff007807 */ /* 0x000fe40000800000 */
[----:B------:R-:W-:Y:S02]  /*6c30*/  SEL R8, R8, RZ, P1 ;  /* 0x000000ff08087207 */ /* 0x000fe40000800000 */
[----:B------:R-:W-:-:S03]  /*6c40*/  LOP3.LUT R9, R3, R0, RZ, 0x3c, !PT ;  /* 0x0000000003097212 */ /* 0x000fc600078e3cff */
[----:B------:R-:W-:Y:S01]  /*6c50*/  IMAD R6, R8, 0x8, R5 ;  /* 0x0000000808067824 */ /* 0x000fe200078e0205 */
[----:B------:R-:W-:Y:S01]  /*6c60*/  SHF.L.U32 R3, R9, 0x1f, RZ ;  /* 0x0000001f09037819 */ /* 0x000fe200000006ff */
[----:B0-----:R-:W-:Y:S06]  /*6c70*/  @!P0 BRA `(.L_x_151) ;  /* 0x00000008008c8947 */ /* 0x001fec0003800000 */
.L_x_174:
[----:B------:R-:W1:Y:S01]  /*6c80*/  SYNCS.PHASECHK.TRANS64.TRYWAIT P0, [R6+URZ], R3 ;  /* 0x00000003060075a7 */ /* 0x000e62000800017f */
[----:B------:R-:W-:-:S05]  /*6c90*/  VIADD R0, R8, 0x1 ;  /* 0x0000000108007836 */ /* 0x000fca0000000000 */
[----:B------:R-:W-:-:S04]  /*6ca0*/  ISETP.NE.AND P1, PT, R0, 0x10, PT ;  /* 0x000000100000780c */ /* 0x000fc80003f25270 */
[----:B0-----:R-:W-:Y:S02]  /*6cb0*/  SEL R2, RZ, 0x1, P1 ;  /* 0x00000001ff027807 */ /* 0x001fe40000800000 */
[----:B------:R-:W-:Y:S02]  /*6cc0*/  SEL R0, R0, RZ, P1 ;  /* 0x000000ff00007207 */ /* 0x000fe40000800000 */
[----:B------:R-:W-:-:S03]  /*6cd0*/  LOP3.LUT R9, R9, R2, RZ, 0x3c, !PT ;  /* 0x0000000209097212 */ /* 0x000fc600078e3cff */
[----:B------:R-:W-:Y:S01]  /*6ce0*/  IMAD R7, R0, 0x8, R5 ;  /* 0x0000000800077824 */ /* 0x000fe200078e0205 */
[----:B------:R-:W-:Y:S01]  /*6cf0*/  SHF.L.U32 R4, R9, 0x1f, RZ ;  /* 0x0000001f09047819 */ /* 0x000fe200000006ff */
[----:B-1----:R-:W-:Y:S06]  /*6d00*/  @!P0 BRA `(.L_x_152) ;  /* 0x00000008007c8947 */ /* 0x002fec0003800000 */
.L_x_175:
[----:B------:R-:W1:Y:S01]  /*6d10*/  SYNCS.PHASECHK.TRANS64.TRYWAIT P0, [R7+URZ], R4 ;  /* 0x00000004070075a7 */ /* 0x000e62000800017f */
[----:B------:R-:W-:-:S05]  /*6d20*/  VIADD R0, R0, 0x1 ;  /* 0x0000000100007836 */ /* 0x000fca0000000000 */
[----:B------:R-:W-:-:S04]  /*6d30*/  ISETP.NE.AND P1, PT, R0, 0x10, PT ;  /* 0x000000100000780c */ /* 0x000fc80003f25270 */
[----:B------:R-:W-:Y:S02]  /*6d40*/  SEL R2, RZ, 0x1, P1 ;  /* 0x00000001ff027807 */ /* 0x000fe40000800000 */
[----:B------:R-:W-:Y:S02]  /*6d50*/  SEL R0, R0, RZ, P1 ;  /* 0x000000ff00007207 */ /* 0x000fe40000800000 */
[----:B------:R-:W-:-:S03]  /*6d60*/  LOP3.LUT R9, R9, R2, RZ, 0x3c, !PT ;  /* 0x0000000209097212 */ /* 0x000fc600078e3cff */
[----:B0-----:R-:W-:Y:S01]  /*6d70*/  IMAD R6, R0, 0x8, R5 ;  /* 0x0000000800067824 */ /* 0x001fe200078e0205 */
[----:B------:R-:W-:Y:S01]  /*6d80*/  SHF.L.U32 R3, R9, 0x1f, RZ ;  /* 0x0000001f09037819 */ /* 0x000fe200000006ff */
[----:B-1----:R-:W-:Y:S06]  /*6d90*/  @!P0 BRA `(.L_x_153) ;  /* 0x00000008006c8947 */ /* 0x002fec0003800000 */
.L_x_176:
        /* <DEDUP_REMOVED lines=9> */
.L_x_177:
        /* <DEDUP_REMOVED lines=9> */
.L_x_178:
        /* <DEDUP_REMOVED lines=9> */
.L_x_179:
        /* <DEDUP_REMOVED lines=9> */
.L_x_180:
        /* <DEDUP_REMOVED lines=9> */
.L_x_181:
        /* <DEDUP_REMOVED lines=9> */
.L_x_182:
        /* <DEDUP_REMOVED lines=9> */
.L_x_183:
        /* <DEDUP_REMOVED lines=9> */
.L_x_184:
        /* <DEDUP_REMOVED lines=9> */
.L_x_185:
        /* <DEDUP_REMOVED lines=9> */
.L_x_186:
        /* <DEDUP_REMOVED lines=9> */
.L_x_187:
[----:B------:R-:W1:Y:S01]  /*73d0*/  SYNCS.PHASECHK.TRANS64.TRYWAIT P0, [R7+URZ], R4 ;  /* 0x00000004070075a7 */ /* 0x000e62000800017f */
[----:B------:R-:W-:-:S05]  /*73e0*/  VIADD R0, R0, 0x1 ;  /* 0x0000000100007836 */ /* 0x000fca0000000000 */
[----:B------:R-:W-:-:S04]  /*73f0*/  ISETP.NE.AND P1, PT, R0, 0x10, PT ;  /* 0x000000100000780c */ /* 0x000fc80003f25270 */
[----:B------:R-:W-:Y:S02]  /*7400*/  SEL R2, RZ, 0x1, P1 ;  /* 0x00000001ff027807 */ /* 0x000fe40000800000 */
[----:B------:R-:W-:Y:S02]  /*7410*/  SEL R0, R0, RZ, P1 ;  /* 0x000000ff00007207 */ /* 0x000fe40000800000 */
[----:B------:R-:W-:Y:S01]  /*7420*/  LOP3.LUT R2, R9, R2, RZ, 0x3c, !PT ;  /* 0x0000000209027212 */ /* 0x000fe200078e3cff */
[----:B-1----:R-:W-:Y:S06]  /*7430*/  @!P0 BRA `(.L_x_165) ;  /* 0x0000000400b48947 */ /* 0x002fec0003800000 */
.L_x_188:
[----:B------:R-:W-:Y:S01]  /*7440*/  IMAD R5, R0, 0x8, R5 ;  /* 0x0000000800057824 */ /* 0x000fe200078e0205 */
[----:B------:R-:W-:-:S07]  /*7450*/  SHF.L.U32 R0, R2, 0x1f, RZ ;  /* 0x0000001f02007819 */ /* 0x000fce00000006ff */
.L_x_166:
[----:B--2---:R2:W3:Y:S02]  /*7460*/  SYNCS.PHASECHK.TRANS64.TRYWAIT P0, [R5+URZ], R0 ;  /* 0x00000000050075a7 */ /* 0x0044e4000800017f */
[----:B---3--:R-:W-:Y:S05]  /*7470*/  @!P0 NANOSLEEP.SYNCS 0x989680 ;  /* 0x009896800000895d */ /* 0x008fea0003900000 */
[----:B------:R-:W3:Y:S02]  /*7480*/  @!P0 SYNCS.PHASECHK.TRANS64 P0, [R5+URZ], R0 ;  /* 0x00000000050085a7 */ /* 0x000ee4000800007f */
[----:B---3--:R-:W-:Y:S05]  /*7490*/  @!P0 BRA `(.L_x_166) ;  /* 0xfffffffc00f08947 */ /* 0x008fea000383ffff */
.L_x_149:
[----:B------:R-:W-:Y:S05]  /*74a0*/  BSYNC B0 ;  /* 0x0000000000007941 */ /* 0x000fea0003800000 */
.L_x_148:
[----:B------:R-:W-:Y:S05]  /*74b0*/  EXIT ;  /* 0x000000000000794d */ /* 0x000fea0003800000 */
.L_x_22:
[----:B-1----:R1:W2:Y:S02]  /*74c0*/  SYNCS.PHASECHK.TRANS64.TRYWAIT P1, [R3+URZ], R0 ;  /* 0x00000000030075a7 */ /* 0x0022a4000802017f */
[----:B--2---:R-:W-:Y:S05]  /*74d0*/  @!P1 NANOSLEEP.SYNCS 0x989680 ;  /* 0x009896800000995d */ /* 0x004fea0003900000 */
[----:B------:R-:W2:Y:S02]  /*74e0*/  @!P1 SYNCS.PHASECHK.TRANS64 P1, [R3+URZ], R0 ;  /* 0x00000000030095a7 */ /* 0x000ea4000802007f */
[----:B--2---:R-:W-:Y:S05]  /*74f0*/  @!P1 BRA `(.L_x_22) ;  /* 0xfffffffc00f09947 */ /* 0x004fea000383ffff */
[----:B------:R-:W-:Y:S05]  /*7500*/  BRA `(.L_x_21) ;  /* 0xffffffa000a87947 */ /* 0x000fea000383ffff */
.L_x_27:
[----:B-1----:R1:W2:Y:S02]  /*7510*/  SYNCS.PHASECHK.TRANS64.TRYWAIT P1, [R5+URZ], R4 ;  /* 0x00000004050075a7 */ /* 0x0022a4000802017f */
[----:B--2---:R-:W-:Y:S05]  /*7520*/  @!P1 NANOSLEEP.SYNCS 0x989680 ;  /* 0x009896800000995d */ /* 0x004fea0003900000 */
[----:B------:R-:W2:Y:S02]  /*7530*/  @!P1 SYNCS.PHASECHK.TRANS64 P1, [R5+URZ], R4 ;  /* 0x00000004050095a7 */ /* 0x000ea4000802007f */
[----:B--2---:R-:W-:Y:S05]  /*7540*/  @!P1 BRA `(.L_x_27) ;  /* 0xfffffffc00f09947 */ /* 0x004fea000383ffff */
[----:B------:R-:W-:Y:S05]  /*7550*/  BRA `(.L_x_26) ;  /* 0xffffffa400547947 */ /* 0x000fea000383ffff */
.L_x_136:
[----:B------:R-:W-:Y:S01]  /*7560*/  BSSY B1, `(.L_x_167) ;  /* 0x0000006000017945 */ /* 0x000fe20003800000 */
[----:B------:R-:W-:-:S07]  /*7570*/  IMAD.MOV.U32 R15, RZ, RZ, -0x1 ;  /* 0xffffffffff0f7424 */ /* 0x000fce00078e00ff */
[----:B------:R-:W-:Y:S05]  /*7580*/  WARPSYNC.COLLECTIVE R15, `(.L_x_168) ;  /* 0x000000000f0c7348 */ /* 0x000fea0003c00000 */
[----:B------:R-:W-:Y:S02]  /*7590*/  ELECT P6, UR62, PT ;  /* 0x00000000003e782f */ /* 0x000fe400038c0000 */
[----:B------:R-:W-:Y:S01]  /*75a0*/  MOV R14, UR62 ;  /* 0x0000003e000e7c02 */ /* 0x000fe20008000f00 */
[----:B------:R-:W-:Y:S10]  /*75b0*/  ENDCOLLECTIVE ;  /* 0x000000000000791b */ /* 0x000ff40003800000 */
.L_x_168:
[----:B------:R-:W-:Y:S05]  /*75c0*/  BSYNC B1 ;  /* 0x0000000000017941 */ /* 0x000fea0003800000 */
.L_x_167:
[----:B------:R-:W-:Y:S05]  /*75d0*/  BRA `(.L_x_169) ;  /* 0xffffffe800887947 */ /* 0x000fea000383ffff */
.L_x_139:
[----:B0-----:R0:W1:Y:S02]  /*75e0*/  SYNCS.PHASECHK.TRANS64.TRYWAIT P0, [R21+URZ+0x80], R6 ;  /* 0x00008006150075a7 */ /* 0x001064000800017f */
[----:B-1----:R-:W-:Y:S05]  /*75f0*/  @!P0 NANOSLEEP.SYNCS 0x989680 ;  /* 0x009896800000895d */ /* 0x002fea0003900000 */
[----:B------:R-:W1:Y:S02]  /*7600*/  @!P0 SYNCS.PHASECHK.TRANS64 P0, [R21+URZ+0x80], R6 ;  /* 0x00008006150085a7 */ /* 0x000e64000800007f */
[----:B-1----:R-:W-:Y:S05]  /*7610*/  @!P0 BRA `(.L_x_139) ;  /* 0xfffffffc00f08947 */ /* 0x002fea000383ffff */
[----:B------:R-:W-:Y:S05]  /*7620*/  BRA `(.L_x_170) ;  /* 0xffffffe800c47947 */ /* 0x000fea000383ffff */
.L_x_147:
[----:B------:R-:W-:Y:S01]  /*7630*/  BSSY B0, `(.L_x_171) ;  /* 0x0000006000007945 */ /* 0x000fe20003800000 */
[----:B------:R-:W-:-:S07]  /*7640*/  IMAD.MOV.U32 R15, RZ, RZ, -0x1 ;  /* 0xffffffffff0f7424 */ /* 0x000fce00078e00ff */
[----:B------:R-:W-:Y:S05]  /*7650*/  WARPSYNC.COLLECTIVE R15, `(.L_x_172) ;  /* 0x000000000f0c7348 */ /* 0x000fea0003c00000 */
[----:B------:R-:W-:Y:S02]  /*7660*/  ELECT P6, UR62, PT ;  /* 0x00000000003e782f */ /* 0x000fe400038c0000 */
[----:B------:R-:W-:Y:S01]  /*7670*/  MOV R14, UR62 ;  /* 0x0000003e000e7c02 */ /* 0x000fe20008000f00 */
[----:B------:R-:W-:Y:S10]  /*7680*/  ENDCOLLECTIVE ;  /* 0x000000000000791b */ /* 0x000ff40003800000 */
.L_x_172:
[----:B------:R-:W-:Y:S05]  /*7690*/  BSYNC B0 ;  /* 0x0000000000007941 */ /* 0x000fea0003800000 */
.L_x_171:
[----:B------:R-:W-:Y:S05]  /*76a0*/  BRA `(.L_x_173) ;  /* 0xfffffff400207947 */ /* 0x000fea000383ffff */
.L_x_151:
[----:B0-----:R0:W1:Y:S02]  /*76b0*/  SYNCS.PHASECHK.TRANS64.TRYWAIT P0, [R7+URZ], R2 ;  /* 0x00000002070075a7 */ /* 0x001064000800017f */
[----:B-1----:R-:W-:Y:S05]  /*76c0*/  @!P0 NANOSLEEP.SYNCS 0x989680 ;  /* 0x009896800000895d */ /* 0x002fea0003900000 */
[----:B------:R-:W1:Y:S02]  /*76d0*/  @!P0 SYNCS.PHASECHK.TRANS64 P0, [R7+URZ], R2 ;  /* 0x00000002070085a7 */ /* 0x000e64000800007f */
[----:B-1----:R-:W-:Y:S05]  /*76e0*/  @!P0 BRA `(.L_x_151) ;  /* 0xfffffffc00f08947 */ /* 0x002fea000383ffff */
[----:B------:R-:W-:Y:S05]  /*76f0*/  BRA `(.L_x_174) ;  /* 0xfffffff400607947 */ /* 0x000fea000383ffff */
.L_x_152:
[----:B0-----:R0:W1:Y:S02]  /*7700*/  SYNCS.PHASECHK.TRANS64.TRYWAIT P0, [R6+URZ], R3 ;  /* 0x00000003060075a7 */ /* 0x001064000800017f */
[----:B-1----:R-:W-:Y:S05]  /*7710*/  @!P0 NANOSLEEP.SYNCS 0x989680 ;  /* 0x009896800000895d */ /* 0x002fea0003900000 */
[----:B------:R-:W1:Y:S02]  /*7720*/  @!P0 SYNCS.PHASECHK.TRANS64 P0, [R6+URZ], R3 ;  /* 0x00000003060085a7 */ /* 0x000e64000800007f */
[----:B-1----:R-:W-:Y:S05]  /*7730*/  @!P0 BRA `(.L_x_152) ;  /* 0xfffffffc00f08947 */ /* 0x002fea000383ffff */
[----:B------:R-:W-:Y:S05]  /*7740*/  BRA `(.L_x_175) ;  /* 0xfffffff400707947 */ /* 0x000fea000383ffff */
.L_x_153:
[----:B0-----:R0:W1:Y:S02]  /*7750*/  SYNCS.PHASECHK.TRANS64.TRYWAIT P0, [R7+URZ], R4 ;  /* 0x00000004070075a7 */ /* 0x001064000800017f */
[----:B-1----:R-:W-:Y:S05]  /*7760*/  @!P0 NANOSLEEP.SYNCS 0x989680 ;  /* 0x009896800000895d */ /* 0x002fea0003900000 */
[----:B------:R-:W1:Y:S02]  /*7770*/  @!P0 SYNCS.PHASECHK.TRANS64 P0, [R7+URZ], R4 ;  /* 0x00000004070085a7 */ /* 0x000e64000800007f */
[----:B-1----:R-:W-:Y:S05]  /*7780*/  @!P0 BRA `(.L_x_153) ;  /* 0xfffffffc00f08947 */ /* 0x002fea000383ffff */
[----:B------:R-:W-:Y:S05]  /*7790*/  BRA `(.L_x_176) ;  /* 0xfffffff400807947 */ /* 0x000fea000383ffff */
.L_x_154:
[----:B0-----:R0:W1:Y:S02]  /*77a0*/  SYNCS.PHASECHK.TRANS64.TRYWAIT P0, [R6+URZ], R3 ;  /* 0x00000003060075a7 */ /* 0x001064000800017f */
[----:B-1----:R-:W-:Y:S05]  /*77b0*/  @!P0 NANOSLEEP.SYNCS 0x989680 ;  /* 0x009896800000895d */ /* 0x002fea0003900000 */
[----:B------:R-:W1:Y:S02]  /*77c0*/  @!P0 SYNCS.PHASECHK.TRANS64 P0, [R6+URZ], R3 ;  /* 0x00000003060085a7 */ /* 0x000e64000800007f */
[----:B-1----:R-:W-:Y:S05]  /*77d0*/  @!P0 BRA `(.L_x_154) ;  /* 0xfffffffc00f08947 */ /* 0x002fea000383ffff */
[----:B------:R-:W-:Y:S05]  /*77e0*/  BRA `(.L_x_177) ;  /* 0xfffffff400907947 */ /* 0x000fea000383ffff */
.L_x_155:
[----:B0-----:R0:W1:Y:S02]  /*77f0*/  SYNCS.PHASECHK.TRANS64.TRYWAIT P0, [R7+URZ], R4 ;  /* 0x00000004070075a7 */ /* 0x001064000800017f */
[----:B-1----:R-:W-:Y:S05]  /*7800*/  @!P0 NANOSLEEP.SYNCS 0x989680 ;  /* 0x009896800000895d */ /* 0x002fea0003900000 */
[----:B------:R-:W1:Y:S02]  /*7810*/  @!P0 SYNCS.PHASECHK.TRANS64 P0, [R7+URZ], R4 ;  /* 0x00000004070085a7 */ /* 0x000e64000800007f */
[----:B-1----:R-:W-:Y:S05]  /*7820*/  @!P0 BRA `(.L_x_155) ;  /* 0xfffffffc00f08947 */ /* 0x002fea000383ffff */
[----:B------:R-:W-:Y:S05]  /*7830*/  BRA `(.L_x_178) ;  /* 0xfffffff400a07947 */ /* 0x000fea000383ffff */
.L_x_156:
[----:B0-----:R0:W1:Y:S02]  /*7840*/  SYNCS.PHASECHK.TRANS64.TRYWAIT P0, [R6+URZ], R3 ;  /* 0x00000003060075a7 */ /* 0x001064000800017f */
[----:B-1----:R-:W-:Y:S05]  /*7850*/  @!P0 NANOSLEEP.SYNCS 0x989680 ;  /* 0x009896800000895d */ /* 0x002fea0003900000 */
[----:B------:R-:W1:Y:S02]  /*7860*/  @!P0 SYNCS.PHASECHK.TRANS64 P0, [R6+URZ], R3 ;  /* 0x00000003060085a7 */ /* 0x000e64000800007f */
[----:B-1----:R-:W-:Y:S05]  /*7870*/  @!P0 BRA `(.L_x_156) ;  /* 0xfffffffc00f08947 */ /* 0x002fea000383ffff */
[----:B------:R-:W-:Y:S05]  /*7880*/  BRA `(.L_x_179) ;  /* 0xfffffff400b07947 */ /* 0x000fea000383ffff */
.L_x_157:
[----:B0-----:R0:W1:Y:S02]  /*7890*/  SYNCS.PHASECHK.TRANS64.TRYWAIT P0, [R7+URZ], R4 ;  /* 0x00000004070075a7 */ /* 0x001064000800017f */
[----:B-1----:R-:W-:Y:S05]  /*78a0*/  @!P0 NANOSLEEP.SYNCS 0x989680 ;  /* 0x009896800000895d */ /* 0x002fea0003900000 */
[----:B------:R-:W1:Y:S02]  /*78b0*/  @!P0 SYNCS.PHASECHK.TRANS64 P0, [R7+URZ], R4 ;  /* 0x00000004070085a7 */ /* 0x000e64000800007f */
[----:B-1----:R-:W-:Y:S05]  /*78c0*/  @!P0 BRA `(.L_x_157) ;  /* 0xfffffffc00f08947 */ /* 0x002fea000383ffff */
[----:B------:R-:W-:Y:S05]  /*78d0*/  BRA `(.L_x_180) ;  /* 0xfffffff400c07947 */ /* 0x000fea000383ffff */
.L_x_158:
[----:B0-----:R0:W1:Y:S02]  /*78e0*/  SYNCS.PHASECHK.TRANS64.TRYWAIT P0, [R6+URZ], R3 ;  /* 0x00000003060075a7 */ /* 0x001064000800017f */
[----:B-1----:R-:W-:Y:S05]  /*78f0*/  @!P0 NANOSLEEP.SYNCS 0x989680 ;  /* 0x009896800000895d */ /* 0x002fea0003900000 */
[----:B------:R-:W1:Y:S02]  /*7900*/  @!P0 SYNCS.PHASECHK.TRANS64 P0, [R6+URZ], R3 ;  /* 0x00000003060085a7 */ /* 0x000e64000800007f */
[----:B-1----:R-:W-:Y:S05]  /*7910*/  @!P0 BRA `(.L_x_158) ;  /* 0xfffffffc00f08947 */ /* 0x002fea000383ffff */
[----:B------:R-:W-:Y:S05]  /*7920*/  BRA `(.L_x_181) ;  /* 0xfffffff400d07947 */ /* 0x000fea000383ffff */
.L_x_159:
[----:B0-----:R0:W1:Y:S02]  /*7930*/  SYNCS.PHASECHK.TRANS64.TRYWAIT P0, [R7+URZ], R4 ;  /* 0x00000004070075a7 */ /* 0x001064000800017f */
[----:B-1----:R-:W-:Y:S05]  /*7940*/  @!P0 NANOSLEEP.SYNCS 0x989680 ;  /* 0x009896800000895d */ /* 0x002fea0003900000 */
[----:B------:R-:W1:Y:S02]  /*7950*/  @!P0 SYNCS.PHASECHK.TRANS64 P0, [R7+URZ], R4 ;  /* 0x00000004070085a7 */ /* 0x000e64000800007f */
[----:B-1----:R-:W-:Y:S05]  /*7960*/  @!P0 BRA `(.L_x_159) ;  /* 0xfffffffc00f08947 */ /* 0x002fea000383ffff */
[----:B------:R-:W-:Y:S05]  /*7970*/  BRA `(.L_x_182) ;  /* 0xfffffff400e07947 */ /* 0x000fea000383ffff */
.L_x_160:
[----:B0-----:R0:W1:Y:S02]  /*7980*/  SYNCS.PHASECHK.TRANS64.TRYWAIT P0, [R6+URZ], R3 ;  /* 0x00000003060075a7 */ /* 0x001064000800017f */
[----:B-1----:R-:W-:Y:S05]  /*7990*/  @!P0 NANOSLEEP.SYNCS 0x989680 ;  /* 0x009896800000895d */ /* 0x002fea0003900000 */
[----:B------:R-:W1:Y:S02]  /*79a0*/  @!P0 SYNCS.PHASECHK.TRANS64 P0, [R6+URZ], R3 ;  /* 0x00000003060085a7 */ /* 0x000e64000800007f */
[----:B-1----:R-:W-:Y:S05]  /*79b0*/  @!P0 BRA `(.L_x_160) ;  /* 0xfffffffc00f08947 */ /* 0x002fea000383ffff */
[----:B------:R-:W-:Y:S05]  /*79c0*/  BRA `(.L_x_183) ;  /* 0xfffffff400f07947 */ /* 0x000fea000383ffff */
.L_x_161:
[----:B0-----:R0:W1:Y:S02]  /*79d0*/  SYNCS.PHASECHK.TRANS64.TRYWAIT P0, [R7+URZ], R4 ;  /* 0x00000004070075a7 */ /* 0x001064000800017f */
[----:B-1----:R-:W-:Y:S05]  /*79e0*/  @!P0 NANOSLEEP.SYNCS 0x989680 ;  /* 0x009896800000895d */ /* 0x002fea0003900000 */
[----:B------:R-:W1:Y:S02]  /*79f0*/  @!P0 SYNCS.PHASECHK.TRANS64 P0, [R7+URZ], R4 ;  /* 0x00000004070085a7 */ /* 0x000e64000800007f */
[----:B-1----:R-:W-:Y:S05]  /*7a00*/  @!P0 BRA `(.L_x_161) ;  /* 0xfffffffc00f08947 */ /* 0x002fea000383ffff */
[----:B------:R-:W-:Y:S05]  /*7a10*/  BRA `(.L_x_184) ;  /* 0xfffffff800007947 */ /* 0x000fea000383ffff */
.L_x_162:
[----:B0-----:R0:W1:Y:S02]  /*7a20*/  SYNCS.PHASECHK.TRANS64.TRYWAIT P0, [R6+URZ], R3 ;  /* 0x00000003060075a7 */ /* 0x001064000800017f */
[----:B-1----:R-:W-:Y:S05]  /*7a30*/  @!P0 NANOSLEEP.SYNCS 0x989680 ;  /* 0x009896800000895d */ /* 0x002fea0003900000 */
[----:B------:R-:W1:Y:S02]  /*7a40*/  @!P0 SYNCS.PHASECHK.TRANS64 P0, [R6+URZ], R3 ;  /* 0x00000003060085a7 */ /* 0x000e64000800007f */
[----:B-1----:R-:W-:Y:S05]  /*7a50*/  @!P0 BRA `(.L_x_162) ;  /* 0xfffffffc00f08947 */ /* 0x002fea000383ffff */
[----:B------:R-:W-:Y:S05]  /*7a60*/  BRA `(.L_x_185) ;  /* 0xfffffff800107947 */ /* 0x000fea000383ffff */
.L_x_163:
[----:B0-----:R0:W1:Y:S02]  /*7a70*/  SYNCS.PHASECHK.TRANS64.TRYWAIT P0, [R7+URZ], R4 ;  /* 0x00000004070075a7 */ /* 0x001064000800017f */
[----:B-1----:R-:W-:Y:S05]  /*7a80*/  @!P0 NANOSLEEP.SYNCS 0x989680 ;  /* 0x009896800000895d */ /* 0x002fea0003900000 */
[----:B------:R-:W1:Y:S02]  /*7a90*/  @!P0 SYNCS.PHASECHK.TRANS64 P0, [R7+URZ], R4 ;  /* 0x00000004070085a7 */ /* 0x000e64000800007f */
[----:B-1----:R-:W-:Y:S05]  /*7aa0*/  @!P0 BRA `(.L_x_163) ;  /* 0xfffffffc00f08947 */ /* 0x002fea000383ffff */
[----:B------:R-:W-:Y:S05]  /*7ab0*/  BRA `(.L_x_186) ;  /* 0xfffffff800207947 */ /* 0x000fea000383ffff */
.L_x_164:
[----:B0-----:R0:W1:Y:S02]  /*7ac0*/  SYNCS.PHASECHK.TRANS64.TRYWAIT P0, [R6+URZ], R3 ;  /* 0x00000003060075a7 */ /* 0x001064000800017f */
[----:B-1----:R-:W-:Y:S05]  /*7ad0*/  @!P0 NANOSLEEP.SYNCS 0x989680 ;  /* 0x009896800000895d */ /* 0x002fea0003900000 */
[----:B------:R-:W1:Y:S02]  /*7ae0*/  @!P0 SYNCS.PHASECHK.TRANS64 P0, [R6+URZ], R3 ;  /* 0x00000003060085a7 */ /* 0x000e64000800007f */
[----:B-1----:R-:W-:Y:S05]  /*7af0*/  @!P0 BRA `(.L_x_164) ;  /* 0xfffffffc00f08947 */ /* 0x002fea000383ffff */
[----:B------:R-:W-:Y:S05]  /*7b00*/  BRA `(.L_x_187) ;  /* 0xfffffff800307947 */ /* 0x000fea000383ffff */
.L_x_165:
[----:B-1----:R1:W2:Y:S02]  /*7b10*/  SYNCS.PHASECHK.TRANS64.TRYWAIT P0, [R7+URZ], R4 ;  /* 0x00000004070075a7 */ /* 0x0022a4000800017f */
[----:B--2---:R-:W-:Y:S05]  /*7b20*/  @!P0 NANOSLEEP.SYNCS 0x989680 ;  /* 0x009896800000895d */ /* 0x004fea0003900000 */
[----:B------:R-:W2:Y:S02]  /*7b30*/  @!P0 SYNCS.PHASECHK.TRANS64 P0, [R7+URZ], R4 ;  /* 0x00000004070085a7 */ /* 0x000ea4000800007f */
[----:B--2---:R-:W-:Y:S05]  /*7b40*/  @!P0 BRA `(.L_x_165) ;  /* 0xfffffffc00f08947 */ /* 0x004fea000383ffff */
[----:B------:R-:W-:Y:S05]  /*7b50*/  BRA `(.L_x_188) ;  /* 0xfffffff800387947 */ /* 0x000fea000383ffff */
.L_x_189:
[----:B------:R-:W-:-:S00]  /*7b60*/  BRA `(.L_x_189) ;  /* 0xfffffffc00fc7947 */ /* 0x000fc0000383ffff */
[----:B------:R-:W-:-:S00]  /*7b70*/  NOP ;  /* 0x0000000000007918 */ /* 0x000fc00000000000 */
        /* <DEDUP_REMOVED lines=8> */
.L_x_190:


//--------------------- .nv.global.init           --------------------------
	.section	.nv.global.init,"aw",@progbits
.nv.global.init:
	.type		$str$22,@object
	.size		$str$22,($str$23 - $str$22)
$str$22:
        /*0000*/ 	.byte	0x6b, 0x5f, 0x74, 0x69, 0x6c, 0x65, 0x5f, 0x63, 0x6f, 0x75, 0x6e, 0x74, 0x20, 0x3e, 0x3d, 0x20
        /*0010*/ 	.byte	0x31, 0x00
	.type		$str$23,@object
	.size		$str$23,(__unnamed_1 - $str$23)
$str$23:
        /*0012*/ 	.byte	0x2f, 0x74, 0x6d, 0x70, 0x2f, 0x63, 0x75, 0x74, 0x6c, 0x61, 0x73, 0x73, 0x5f, 0x73, 0x77, 0x65
        /*0022*/ 	.byte	0x65, 0x70, 0x5f, 0x73, 0x72, 0x63, 0x2f, 0x69, 0x6e, 0x63, 0x6c, 0x75, 0x64, 0x65, 0x2f, 0x63
        /*0032*/ 	.byte	0x75, 0x74, 0x6c, 0x61, 0x73, 0x73, 0x2f, 0x67, 0x65, 0x6d, 0x6d, 0x2f, 0x63, 0x6f, 0x6c, 0x6c
        /*0042*/ 	.byte	0x65, 0x63, 0x74, 0x69, 0x76, 0x65, 0x2f, 0x73, 0x6d, 0x39, 0x30, 0x5f, 0x6d, 0x6d, 0x61, 0x5f
        /*0052*/ 	.byte	0x74, 0x6d, 0x61, 0x5f, 0x67, 0x6d, 0x6d, 0x61, 0x5f, 0x73, 0x73, 0x5f, 0x77, 0x61, 0x72, 0x70
        /*0062*/ 	.byte	0x73, 0x70, 0x65, 0x63, 0x69, 0x61, 0x6c, 0x69, 0x7a, 0x65, 0x64, 0x2e, 0x68, 0x70, 0x70, 0x00
	.type		__unnamed_1,@object
	.size		__unnamed_1,(.L_0 - __unnamed_1)
__unnamed_1:
        /*0072*/ 	.byte	0x76, 0x6f, 0x69, 0x64, 0x20, 0x63, 0x75, 0x74, 0x6c, 0x61, 0x73, 0x73, 0x3a, 0x3a, 0x67, 0x65
        /* <DEDUP_REMOVED lines=180> */
        /*0bc2*/ 	.byte	0x74, 0x79, 0x5d, 0x00
.L_0:


//--------------------- .nv.shared._ZN7cutlass13device_kernelINS_4gemm6kernel13GemmUniversalIN4cute5tupleIJiiiiEEENS1_10collective13CollectiveMmaINS1_34MainloopSm90TmaGmmaWarpSpecializedILi16ENS5_IJNS4_1CILi2EEENSA_ILi1EEESC_EEENS1_35KernelTmaWarpSpecializedCooperativeEEENS5_IJNSA_ILi128EEENSA_ILi96EEENSA_ILi32EEEEEENS_6half_tENS5_IJlSC_lEEESK_SL_NS4_8TiledMMAINS4_8MMA_AtomIJNS4_4SM904GMMA25MMA_64x96x16_F32F16F16_SSILNSP_5MajorE0ELSR_0ELNSP_7ScaleInE1ELSS_1EEEEEENS4_6LayoutISD_NS5_IJSC_NSA_ILi0EEESW_EEEEENS5_IJNS4_10UnderscoreESZ_SZ_EEEEENS4_13SM90_TMA_LOADENS4_14ComposedLayoutINS4_7SwizzleILi2ELi4ELi3EEENS4_18smem_ptr_flag_bitsILi16EEENSV_INS5_IJNSA_ILi8EEESI_EEENS5_IJSI_SC_EEEEEEEvNS4_8identityENS4_23SM90_TMA_LOAD_MULTICASTES1C_vS1D_EENS_8epilogue10collective6detail29Sm90TmaWarpSpecializedAdapterINS1H_15DefaultEpilogueISK_SL_SL_NS1G_6thread17LinearCombinationISK_Li1EffLNS1L_9ScaleType4KindE0ELNS_15FloatRoundStyleE2ESK_EENS1_15EpilogueDefaultEEEEEvvEEEEvNT_6ParamsE --------------------------
	.section	.nv.shared._ZN7cutlass13device_kernelINS_4gemm6kernel13GemmUniversalIN4cute5tupleIJiiiiEEENS1_10collective13CollectiveMmaINS1_34MainloopSm90TmaGmmaWarpSpecializedILi16ENS5_IJNS4_1CILi2EEENSA_ILi1EEESC_EEENS1_35KernelTmaWarpSpecializedCooperativeEEENS5_IJNSA_ILi128EEENSA_ILi96EEENSA_ILi32EEEEEENS_6half_tENS5_IJlSC_lEEESK_SL_NS4_8TiledMMAINS4_8MMA_AtomIJNS4_4SM904GMMA25MMA_64x96x16_F32F16F16_SSILNSP_5MajorE0ELSR_0ELNSP_7ScaleInE1ELSS_1EEEEEENS4_6LayoutISD_NS5_IJSC_NSA_ILi0EEESW_EEEEENS5_IJNS4_10UnderscoreESZ_SZ_EEEEENS4_13SM90_TMA_LOADENS4_14ComposedLayoutINS4_7SwizzleILi2ELi4ELi3EEENS4_18smem_ptr_flag_bitsILi16EEENSV_INS5_IJNSA_ILi8EEESI_EEENS5_IJSI_SC_EEEEEEEvNS4_8identityENS4_23SM90_TMA_LOAD_MULTICASTES1C_vS1D_EENS_8epilogue10collective6detail29Sm90TmaWarpSpecializedAdapterINS1H_15DefaultEpilogueISK_SL_SL_NS1G_6thread17LinearCombinationISK_Li1EffLNS1L_9ScaleType4KindE0ELNS_15FloatRoundStyleE2ESK_EENS1_15EpilogueDefaultEEEEEvvEEEEvNT_6ParamsE,"aw",@nobits
	.sectionflags	@""
	.align	16
	.zero		1024


//--------------------- .nv.shared.reserved.0     --------------------------
	.section	.nv.shared.reserved.0,"aw",@nobits
	.weak		__nv_reservedSMEM_offset_0_alias
	.size		__nv_reservedSMEM_offset_0_alias, 0, 0
	.other		__nv_reservedSMEM_offset_0_alias,@"STO_CUDA_RESERVED_SHARED STV_DEFAULT"
__nv_reservedSMEM_offset_0_alias:
	.zero		0


//--------------------- .nv.global                --------------------------
	.section	.nv.global,"aw",@nobits
.nv.global:
	.type		_ZN40_INTERNAL_47608002_4_k_cu_d07b1fb6_120134cute1_E,@object
	.size		_ZN40_INTERNAL_47608002_4_k_cu_d07b1fb6_120134cute1_E,(_ZN40_INTERNAL_47608002_4_k_cu_d07b1fb6_120134cuda3std3__45__cpo6cbeginE - _ZN40_INTERNAL_47608002_4_k_cu_d07b1fb6_120134cute1_E)
_ZN40_INTERNAL_47608002_4_k_cu_d07b1fb6_120134cute1_E:
	.zero		1
	.type		_ZN40_INTERNAL_47608002_4_k_cu_d07b1fb6_120134cuda3std3__45__cpo6cbeginE,@object
	.size		_ZN40_INTERNAL_47608002_4_k_cu_d07b1fb6_120134cuda3std3__45__cpo6cbeginE,(_ZN40_INTERNAL_47608002_4_k_cu_d07b1fb6_120134cuda3std3__48in_placeE - _ZN40_INTERNAL_47608002_4_k_cu_d07b1fb6_120134cuda3std3__45__cpo6cbeginE)
_ZN40_INTERNAL_47608002_4_k_cu_d07b1fb6_120134cuda3std3__45__cpo6cbeginE:
	.zero		1
	.type		_ZN40_INTERNAL_47608002_4_k_cu_d07b1fb6_120134cuda3std3__48in_placeE,@object
	.size		_ZN40_INTERNAL_47608002_4_k_cu_d07b1fb6_120134cuda3std3__48in_placeE,(_ZN40_INTERNAL_47608002_4_k_cu_d07b1fb6_120134cuda3std6ranges3__45__cpo9iter_moveE - _ZN40_INTERNAL_47608002_4_k_cu_d07b1fb6_120134cuda3std3__48in_placeE)
_ZN40_INTERNAL_47608002_4_k_cu_d07b1fb6_120134cuda3std3__48in_placeE:
	.zero		1
	.type		_ZN40_INTERNAL_47608002_4_k_cu_d07b1fb6_120134cuda3std6ranges3__45__cpo9iter_moveE,@object
	.size		_ZN40_INTERNAL_47608002_4_k_cu_d07b1fb6_120134cuda3std6ranges3__45__cpo9iter_moveE,(_ZN40_INTERNAL_47608002_4_k_cu_d07b1fb6_120134cuda3std3__45__cpo5beginE - _ZN40_INTERNAL_47608002_4_k_cu_d07b1fb6_120134cuda3std6ranges3__45__cpo9iter_moveE)
_ZN40_INTERNAL_47608002_4_k_cu_d07b1fb6_120134cuda3std6ranges3__45__cpo9iter_moveE:
	.zero		1
	.type		_ZN40_INTERNAL_47608002_4_k_cu_d07b1fb6_120134cuda3std3__45__cpo5beginE,@object
	.size		_ZN40_INTERNAL_47608002_4_k_cu_d07b1fb6_120134cuda3std3__45__cpo5beginE,(_ZN40_INTERNAL_47608002_4_k_cu_d07b1fb6_120134cuda3std3__442_GLOBAL__N__47608002_4_k_cu_d07b1fb6_120136ignoreE - _ZN40_INTERNAL_47608002_4_k_cu_d07b1fb6_120134cuda3std3__45__cpo5beginE)
_ZN40_INTERNAL_47608002_4_k_cu_d07b1fb6_120134cuda3std3__45__cpo5beginE:
	.zero		1
	.type		_ZN40_INTERNAL_47608002_4_k_cu_d07b1fb6_120134cuda3std3__442_GLOBAL__N__47608002_4_k_cu_d07b1fb6_120136ignoreE,@object
	.size		_ZN40_INTERNAL_47608002_4_k_cu_d07b1fb6_120134cuda3std3__442_GLOBAL__N__47608002_4_k_cu_d07b1fb6_120136ignoreE,(_ZN40_INTERNAL_47608002_4_k_cu_d07b1fb6_120134cute7productE - _ZN40_INTERNAL_47608002_4_k_cu_d07b1fb6_120134cuda3std3__442_GLOBAL__N__47608002_4_k_cu_d07b1fb6_120136ignoreE)
_ZN40_INTERNAL_47608002_4_k_cu_d07b1fb6_120134cuda3std3__442_GLOBAL__N__47608002_4_k_cu_d07b1fb6_120136ignoreE:
	.zero		1
	.type		_ZN40_INTERNAL_47608002_4_k_cu_d07b1fb6_120134cute7productE,@object
	.size		_ZN40_INTERNAL_47608002_4_k_cu_d07b1fb6_120134cute7productE,(_ZN40_INTERNAL_47608002_4_k_cu_d07b1fb6_120134cuda3std3__45__cpo3endE - _ZN40_INTERNAL_47608002_4_k_cu_d07b1fb6_120134cute7productE)
_ZN40_INTERNAL_47608002_4_k_cu_d07b1fb6_120134cute7productE:
	.zero		1
	.type		_ZN40_INTERNAL_47608002_4_k_cu_d07b1fb6_120134cuda3std3__45__cpo3endE,@object
	.size		_ZN40_INTERNAL_47608002_4_k_cu_d07b1fb6_120134cuda3std3__45__cpo3endE,(_ZN40_INTERNAL_47608002_4_k_cu_d07b1fb6_120134cuda3std3__419piecewise_constructE - _ZN40_INTERNAL_47608002_4_k_cu_d07b1fb6_120134cuda3std3__45__cpo3endE)
_ZN40_INTERNAL_47608002_4_k_cu_d07b1fb6_120134cuda3std3__45__cpo3endE:
	.zero		1
	.type		_ZN40_INTERNAL_47608002_4_k_cu_d07b1fb6_120134cuda3std3__419piecewise_constructE,@object
	.size		_ZN40_INTERNAL_47608002_4_k_cu_d07b1fb6_120134cuda3std3__419piecewise_constructE,(_ZN40_INTERNAL_47608002_4_k_cu_d07b1fb6_120134cuda3std3__45__cpo4cendE - _ZN40_INTERNAL_47608002_4_k_cu_d07b1fb6_120134cuda3std3__419piecewise_constructE)
_ZN40_INTERNAL_47608002_4_k_cu_d07b1fb6_120134cuda3std3__419piecewise_constructE:
	.zero		1
	.type		_ZN40_INTERNAL_47608002_4_k_cu_d07b1fb6_120134cuda3std3__45__cpo4cendE,@object
	.size		_ZN40_INTERNAL_47608002_4_k_cu_d07b1fb6_120134cuda3std3__45__cpo4cendE,(_ZN40_INTERNAL_47608002_4_k_cu_d07b1fb6_120134cuda3std6ranges3__45__cpo4swapE - _ZN40_INTERNAL_47608002_4_k_cu_d07b1fb6_120134cuda3std3__45__cpo4cendE)
_ZN40_INTERNAL_47608002_4_k_cu_d07b1fb6_120134cuda3std3__45__cpo4cendE:
	.zero		1
	.type		_ZN40_INTERNAL_47608002_4_k_cu_d07b1fb6_120134cuda3std6ranges3__45__cpo4swapE,@object
	.size		_ZN40_INTERNAL_47608002_4_k_cu_d07b1fb6_120134cuda3std6ranges3__45__cpo4swapE,(.L_8 - _ZN40_INTERNAL_47608002_4_k_cu_d07b1fb6_120134cuda3std6ranges3__45__cpo4swapE)
_ZN40_INTERNAL_47608002_4_k_cu_d07b1fb6_120134cuda3std6ranges3__45__cpo4swapE:
	.zero		1
.L_8:


//--------------------- .nv.constant0._ZN7cutlass13device_kernelINS_4gemm6kernel13GemmUniversalIN4cute5tupleIJiiiiEEENS1_10collective13CollectiveMmaINS1_34MainloopSm90TmaGmmaWarpSpecializedILi16ENS5_IJNS4_1CILi2EEENSA_ILi1EEESC_EEENS1_35KernelTmaWarpSpecializedCooperativeEEENS5_IJNSA_ILi128EEENSA_ILi96EEENSA_ILi32EEEEEENS_6half_tENS5_IJlSC_lEEESK_SL_NS4_8TiledMMAINS4_8MMA_AtomIJNS4_4SM904GMMA25MMA_64x96x16_F32F16F16_SSILNSP_5MajorE0ELSR_0ELNSP_7ScaleInE1ELSS_1EEEEEENS4_6LayoutISD_NS5_IJSC_NSA_ILi0EEESW_EEEEENS5_IJNS4_10UnderscoreESZ_SZ_EEEEENS4_13SM90_TMA_LOADENS4_14ComposedLayoutINS4_7SwizzleILi2ELi4ELi3EEENS4_18smem_ptr_flag_bitsILi16EEENSV_INS5_IJNSA_ILi8EEESI_EEENS5_IJSI_SC_EEEEEEEvNS4_8identityENS4_23SM90_TMA_LOAD_MULTICASTES1C_vS1D_EENS_8epilogue10collective6detail29Sm90TmaWarpSpecializedAdapterINS1H_15DefaultEpilogueISK_SL_SL_NS1G_6thread17LinearCombinationISK_Li1EffLNS1L_9ScaleType4KindE0ELNS_15FloatRoundStyleE2ESK_EENS1_15EpilogueDefaultEEEEEvvEEEEvNT_6ParamsE --------------------------
	.section	.nv.constant0._ZN7cutlass13device_kernelINS_4gemm6kernel13GemmUniversalIN4cute5tupleIJiiiiEEENS1_10collective13CollectiveMmaINS1_34MainloopSm90TmaGmmaWarpSpecializedILi16ENS5_IJNS4_1CILi2EEENSA_ILi1EEESC_EEENS1_35KernelTmaWarpSpecializedCooperativeEEENS5_IJNSA_ILi128EEENSA_ILi96EEENSA_ILi32EEEEEENS_6half_tENS5_IJlSC_lEEESK_SL_NS4_8TiledMMAINS4_8MMA_AtomIJNS4_4SM904GMMA25MMA_64x96x16_F32F16F16_SSILNSP_5MajorE0ELSR_0ELNSP_7ScaleInE1ELSS_1EEEEEENS4_6LayoutISD_NS5_IJSC_NSA_ILi0EEESW_EEEEENS5_IJNS4_10UnderscoreESZ_SZ_EEEEENS4_13SM90_TMA_LOADENS4_14ComposedLayoutINS4_7SwizzleILi2ELi4ELi3EEENS4_18smem_ptr_flag_bitsILi16EEENSV_INS5_IJNSA_ILi8EEESI_EEENS5_IJSI_SC_EEEEEEEvNS4_8identityENS4_23SM90_TMA_LOAD_MULTICASTES1C_vS1D_EENS_8epilogue10collective6detail29Sm90TmaWarpSpecializedAdapterINS1H_15DefaultEpilogueISK_SL_SL_NS1G_6thread17LinearCombinationISK_Li1EffLNS1L_9ScaleType4KindE0ELNS_15FloatRoundStyleE2ESK_EENS1_15EpilogueDefaultEEEEEvvEEEEvNT_6ParamsE,"a",@progbits
	.sectionflags	@""
	.align	4
.nv.constant0._ZN7cutlass13device_kernelINS_4gemm6kernel13GemmUniversalIN4cute5tupleIJiiiiEEENS1_10collective13CollectiveMmaINS1_34MainloopSm90TmaGmmaWarpSpecializedILi16ENS5_IJNS4_1CILi2EEENSA_ILi1EEESC_EEENS1_35KernelTmaWarpSpecializedCooperativeEEENS5_IJNSA_ILi128EEENSA_ILi96EEENSA_ILi32EEEEEENS_6half_tENS5_IJlSC_lEEESK_SL_NS4_8TiledMMAINS4_8MMA_AtomIJNS4_4SM904GMMA25MMA_64x96x16_F32F16F16_SSILNSP_5MajorE0ELSR_0ELNSP_7ScaleInE1ELSS_1EEEEEENS4_6LayoutISD_NS5_IJSC_NSA_ILi0EEESW_EEEEENS5_IJNS4_10UnderscoreESZ_SZ_EEEEENS4_13SM90_TMA_LOADENS4_14ComposedLayoutINS4_7SwizzleILi2ELi4ELi3EEENS4_18smem_ptr_flag_bitsILi16EEENSV_INS5_IJNSA_ILi8EEESI_EEENS5_IJSI_SC_EEEEEEEvNS4_8identityENS4_23SM90_TMA_LOAD_MULTICASTES1C_vS1D_EENS_8epilogue10collective6detail29Sm90TmaWarpSpecializedAdapterINS1H_15DefaultEpilogueISK_SL_SL_NS1G_6thread17LinearCombinationISK_Li1EffLNS1L_9ScaleType4KindE0ELNS_15FloatRoundStyleE2ESK_EENS1_15EpilogueDefaultEEEEEvvEEEEvNT_6ParamsE:
	.zero		1664


//--------------------- SYMBOLS --------------------------

	.type		.nv.reservedSmem.offset0,@object
	.size		.nv.reservedSmem.offset0,0x4
	.type		__assertfail,@function
